//
// Generated by NVIDIA NVVM Compiler
//
// Compiler Build ID: CL-36424714
// Cuda compilation tools, release 13.0, V13.0.88
// Based on NVVM 20.0.0
//

.version 9.0
.target sm_100
.address_size 64

	// .globl	_Z6KernelPi
.func  (.param .align 16 .b8 func_retval0[16]) __internal_trig_reduction_slowpathd
(
	.param .b64 __internal_trig_reduction_slowpathd_param_0
)
;
.global .align 8 .b8 __cudart_i2opi_d[144] = {8, 93, 141, 31, 177, 95, 251, 107, 234, 146, 82, 138, 247, 57, 7, 61, 123, 241, 229, 235, 199, 186, 39, 117, 45, 234, 95, 158, 102, 63, 70, 79, 183, 9, 203, 39, 207, 126, 54, 109, 31, 109, 10, 90, 139, 17, 47, 239, 15, 152, 5, 222, 255, 151, 248, 31, 59, 40, 249, 189, 139, 95, 132, 156, 244, 57, 83, 131, 57, 214, 145, 57, 65, 126, 95, 180, 38, 112, 156, 233, 132, 68, 187, 46, 245, 53, 130, 232, 62, 167, 41, 177, 28, 235, 29, 254, 28, 146, 209, 9, 234, 46, 73, 6, 224, 210, 77, 66, 58, 110, 36, 183, 97, 197, 187, 222, 171, 99, 81, 254, 65, 144, 67, 60, 153, 149, 98, 219, 192, 221, 52, 245, 209, 87, 39, 252, 41, 21, 68, 78, 110, 131, 249, 162};
.global .align 16 .b8 __cudart_sin_cos_coeffs[128] = {70, 210, 176, 44, 241, 229, 90, 190, 146, 227, 172, 105, 227, 29, 199, 62, 161, 98, 219, 25, 160, 1, 42, 191, 24, 8, 17, 17, 17, 17, 129, 63, 84, 85, 85, 85, 85, 85, 197, 191, 0, 0, 0, 0, 0, 0, 0, 0, 0, 0, 0, 0, 0, 0, 0, 0, 100, 129, 253, 32, 131, 255, 168, 189, 40, 133, 239, 193, 167, 238, 33, 62, 217, 230, 6, 142, 79, 126, 146, 190, 233, 188, 221, 25, 160, 1, 250, 62, 71, 93, 193, 22, 108, 193, 86, 191, 81, 85, 85, 85, 85, 85, 165, 63, 0, 0, 0, 0, 0, 0, 224, 191, 0, 0, 0, 0, 0, 0, 240, 63};

.visible .entry _Z6KernelPi(
	.param .u64 .ptr .align 1 _Z6KernelPi_param_0
)
{
	.reg .pred 	%p<91>;
	.reg .b32 	%r<285>;
	.reg .b64 	%rd<101>;
	.reg .b64 	%fd<709>;

	ld.param.u64 	%rd2, [_Z6KernelPi_param_0];
	mov.u32 	%r1, %ctaid.x;
	mov.u32 	%r2, %ctaid.y;
	mov.u32 	%r116, %nctaid.x;
	mad.lo.s32 	%r117, %r2, %r116, %r1;
	mov.u32 	%r118, %ntid.x;
	mov.u32 	%r119, %ntid.y;
	mov.u32 	%r120, %ntid.z;
	mov.u32 	%r3, %tid.z;
	mov.u32 	%r4, %tid.y;
	mov.u32 	%r5, %tid.x;
	mad.lo.s32 	%r121, %r117, %r120, %r3;
	mad.lo.s32 	%r122, %r121, %r119, %r4;
	mad.lo.s32 	%r6, %r122, %r118, %r5;
	mov.b32 	%r243, 1;
	mov.u64 	%rd5, __cudart_sin_cos_coeffs;
$L__BB0_1:
	setp.eq.s32 	%p1, %r243, 5;
	selp.b32 	%r245, %r6, %r243, %p1;
	mov.b32 	%r244, 1;
$L__BB0_2:
	cvt.rn.f64.s32 	%fd1, %r245;
	abs.f64 	%fd2, %fd1;
	mul.f64 	%fd97, %fd1, 0d3FE45F306DC9C883;
	cvt.rni.s32.f64 	%r247, %fd97;
	cvt.rn.f64.s32 	%fd98, %r247;
	fma.rn.f64 	%fd99, %fd98, 0dBFF921FB54442D18, %fd1;
	fma.rn.f64 	%fd100, %fd98, 0dBC91A62633145C00, %fd99;
	fma.rn.f64 	%fd686, %fd98, 0dB97B839A252049C0, %fd100;
	setp.ltu.f64 	%p2, %fd2, 0d41E0000000000000;
	mov.f64 	%fd685, %fd686;
	mov.u32 	%r246, %r247;
	@%p2 bra 	$L__BB0_4;
	{ // callseq 0, 0
	.param .b64 param0;
	st.param.f64 	[param0], %fd1;
	.param .align 16 .b8 retval0[16];
	call.uni (retval0), 
	__internal_trig_reduction_slowpathd, 
	(
	param0
	);
	ld.param.f64 	%fd685, [retval0];
	ld.param.b32 	%r246, [retval0+8];
	} // callseq 0
$L__BB0_4:
	setp.ltu.f64 	%p3, %fd2, 0d41E0000000000000;
	shl.b32 	%r125, %r246, 6;
	cvt.u64.u32 	%rd3, %r125;
	and.b64  	%rd4, %rd3, 64;
	add.s64 	%rd6, %rd5, %rd4;
	mul.rn.f64 	%fd102, %fd685, %fd685;
	and.b32  	%r126, %r246, 1;
	setp.eq.b32 	%p4, %r126, 1;
	selp.f64 	%fd103, 0dBDA8FF8320FD8164, 0d3DE5DB65F9785EBA, %p4;
	ld.global.nc.v2.f64 	{%fd104, %fd105}, [%rd6];
	fma.rn.f64 	%fd106, %fd103, %fd102, %fd104;
	fma.rn.f64 	%fd107, %fd106, %fd102, %fd105;
	ld.global.nc.v2.f64 	{%fd108, %fd109}, [%rd6+16];
	fma.rn.f64 	%fd110, %fd107, %fd102, %fd108;
	fma.rn.f64 	%fd111, %fd110, %fd102, %fd109;
	ld.global.nc.v2.f64 	{%fd112, %fd113}, [%rd6+32];
	fma.rn.f64 	%fd114, %fd111, %fd102, %fd112;
	fma.rn.f64 	%fd115, %fd114, %fd102, %fd113;
	fma.rn.f64 	%fd116, %fd115, %fd685, %fd685;
	fma.rn.f64 	%fd117, %fd115, %fd102, 0d3FF0000000000000;
	selp.f64 	%fd118, %fd117, %fd116, %p4;
	and.b32  	%r127, %r246, 2;
	setp.eq.s32 	%p5, %r127, 0;
	mov.f64 	%fd119, 0d0000000000000000;
	sub.f64 	%fd120, %fd119, %fd118;
	selp.f64 	%fd6, %fd118, %fd120, %p5;
	@%p3 bra 	$L__BB0_6;
	{ // callseq 1, 0
	.param .b64 param0;
	st.param.f64 	[param0], %fd1;
	.param .align 16 .b8 retval0[16];
	call.uni (retval0), 
	__internal_trig_reduction_slowpathd, 
	(
	param0
	);
	ld.param.f64 	%fd686, [retval0];
	ld.param.b32 	%r247, [retval0+8];
	} // callseq 1
$L__BB0_6:
	add.s32 	%r129, %r247, 1;
	shl.b32 	%r130, %r129, 6;
	cvt.u64.u32 	%rd7, %r130;
	and.b64  	%rd8, %rd7, 64;
	add.s64 	%rd10, %rd5, %rd8;
	mul.rn.f64 	%fd122, %fd686, %fd686;
	and.b32  	%r131, %r247, 1;
	setp.eq.b32 	%p6, %r131, 1;
	selp.f64 	%fd123, 0d3DE5DB65F9785EBA, 0dBDA8FF8320FD8164, %p6;
	ld.global.nc.v2.f64 	{%fd124, %fd125}, [%rd10];
	fma.rn.f64 	%fd126, %fd123, %fd122, %fd124;
	fma.rn.f64 	%fd127, %fd126, %fd122, %fd125;
	ld.global.nc.v2.f64 	{%fd128, %fd129}, [%rd10+16];
	fma.rn.f64 	%fd130, %fd127, %fd122, %fd128;
	fma.rn.f64 	%fd131, %fd130, %fd122, %fd129;
	ld.global.nc.v2.f64 	{%fd132, %fd133}, [%rd10+32];
	fma.rn.f64 	%fd134, %fd131, %fd122, %fd132;
	fma.rn.f64 	%fd135, %fd134, %fd122, %fd133;
	fma.rn.f64 	%fd136, %fd135, %fd686, %fd686;
	fma.rn.f64 	%fd137, %fd135, %fd122, 0d3FF0000000000000;
	selp.f64 	%fd138, %fd136, %fd137, %p6;
	and.b32  	%r132, %r129, 2;
	setp.eq.s32 	%p7, %r132, 0;
	mov.f64 	%fd139, 0d0000000000000000;
	sub.f64 	%fd140, %fd139, %fd138;
	selp.f64 	%fd141, %fd138, %fd140, %p7;
	mul.f64 	%fd142, %fd141, %fd141;
	fma.rn.f64 	%fd143, %fd6, %fd6, %fd142;
	mul.f64 	%fd144, %fd143, 0d3FF0000A7C5AC472;
	mul.f64 	%fd145, %fd144, %fd1;
	cvt.rzi.s32.f64 	%r16, %fd145;
	setp.eq.s32 	%p8, %r244, 99999;
	@%p8 bra 	$L__BB0_12;
	cvt.rn.f64.s32 	%fd9, %r16;
	abs.f64 	%fd10, %fd9;
	mul.f64 	%fd146, %fd9, 0d3FE45F306DC9C883;
	cvt.rni.s32.f64 	%r249, %fd146;
	cvt.rn.f64.s32 	%fd147, %r249;
	fma.rn.f64 	%fd148, %fd147, 0dBFF921FB54442D18, %fd9;
	fma.rn.f64 	%fd149, %fd147, 0dBC91A62633145C00, %fd148;
	fma.rn.f64 	%fd688, %fd147, 0dB97B839A252049C0, %fd149;
	setp.ltu.f64 	%p9, %fd10, 0d41E0000000000000;
	mov.f64 	%fd687, %fd688;
	mov.u32 	%r248, %r249;
	@%p9 bra 	$L__BB0_9;
	{ // callseq 2, 0
	.param .b64 param0;
	st.param.f64 	[param0], %fd9;
	.param .align 16 .b8 retval0[16];
	call.uni (retval0), 
	__internal_trig_reduction_slowpathd, 
	(
	param0
	);
	ld.param.f64 	%fd687, [retval0];
	ld.param.b32 	%r248, [retval0+8];
	} // callseq 2
$L__BB0_9:
	setp.ltu.f64 	%p10, %fd10, 0d41E0000000000000;
	shl.b32 	%r134, %r248, 6;
	cvt.u64.u32 	%rd11, %r134;
	and.b64  	%rd12, %rd11, 64;
	add.s64 	%rd14, %rd5, %rd12;
	mul.rn.f64 	%fd151, %fd687, %fd687;
	and.b32  	%r135, %r248, 1;
	setp.eq.b32 	%p11, %r135, 1;
	selp.f64 	%fd152, 0dBDA8FF8320FD8164, 0d3DE5DB65F9785EBA, %p11;
	ld.global.nc.v2.f64 	{%fd153, %fd154}, [%rd14];
	fma.rn.f64 	%fd155, %fd152, %fd151, %fd153;
	fma.rn.f64 	%fd156, %fd155, %fd151, %fd154;
	ld.global.nc.v2.f64 	{%fd157, %fd158}, [%rd14+16];
	fma.rn.f64 	%fd159, %fd156, %fd151, %fd157;
	fma.rn.f64 	%fd160, %fd159, %fd151, %fd158;
	ld.global.nc.v2.f64 	{%fd161, %fd162}, [%rd14+32];
	fma.rn.f64 	%fd163, %fd160, %fd151, %fd161;
	fma.rn.f64 	%fd164, %fd163, %fd151, %fd162;
	fma.rn.f64 	%fd165, %fd164, %fd687, %fd687;
	fma.rn.f64 	%fd166, %fd164, %fd151, 0d3FF0000000000000;
	selp.f64 	%fd167, %fd166, %fd165, %p11;
	and.b32  	%r136, %r248, 2;
	setp.eq.s32 	%p12, %r136, 0;
	mov.f64 	%fd168, 0d0000000000000000;
	sub.f64 	%fd169, %fd168, %fd167;
	selp.f64 	%fd14, %fd167, %fd169, %p12;
	@%p10 bra 	$L__BB0_11;
	{ // callseq 3, 0
	.param .b64 param0;
	st.param.f64 	[param0], %fd9;
	.param .align 16 .b8 retval0[16];
	call.uni (retval0), 
	__internal_trig_reduction_slowpathd, 
	(
	param0
	);
	ld.param.f64 	%fd688, [retval0];
	ld.param.b32 	%r249, [retval0+8];
	} // callseq 3
$L__BB0_11:
	add.s32 	%r138, %r249, 1;
	shl.b32 	%r139, %r138, 6;
	cvt.u64.u32 	%rd15, %r139;
	and.b64  	%rd16, %rd15, 64;
	add.s64 	%rd18, %rd5, %rd16;
	mul.rn.f64 	%fd171, %fd688, %fd688;
	and.b32  	%r140, %r249, 1;
	setp.eq.b32 	%p13, %r140, 1;
	selp.f64 	%fd172, 0d3DE5DB65F9785EBA, 0dBDA8FF8320FD8164, %p13;
	ld.global.nc.v2.f64 	{%fd173, %fd174}, [%rd18];
	fma.rn.f64 	%fd175, %fd172, %fd171, %fd173;
	fma.rn.f64 	%fd176, %fd175, %fd171, %fd174;
	ld.global.nc.v2.f64 	{%fd177, %fd178}, [%rd18+16];
	fma.rn.f64 	%fd179, %fd176, %fd171, %fd177;
	fma.rn.f64 	%fd180, %fd179, %fd171, %fd178;
	ld.global.nc.v2.f64 	{%fd181, %fd182}, [%rd18+32];
	fma.rn.f64 	%fd183, %fd180, %fd171, %fd181;
	fma.rn.f64 	%fd184, %fd183, %fd171, %fd182;
	fma.rn.f64 	%fd185, %fd184, %fd688, %fd688;
	fma.rn.f64 	%fd186, %fd184, %fd171, 0d3FF0000000000000;
	selp.f64 	%fd187, %fd185, %fd186, %p13;
	and.b32  	%r141, %r138, 2;
	setp.eq.s32 	%p14, %r141, 0;
	mov.f64 	%fd188, 0d0000000000000000;
	sub.f64 	%fd189, %fd188, %fd187;
	selp.f64 	%fd190, %fd187, %fd189, %p14;
	mul.f64 	%fd191, %fd190, %fd190;
	fma.rn.f64 	%fd192, %fd14, %fd14, %fd191;
	mul.f64 	%fd193, %fd192, 0d3FF0000A7C5AC472;
	mul.f64 	%fd194, %fd193, %fd9;
	cvt.rzi.s32.f64 	%r245, %fd194;
	add.s32 	%r244, %r244, 2;
	bra.uni 	$L__BB0_2;
$L__BB0_12:
	add.s32 	%r243, %r243, 1;
	setp.ne.s32 	%p15, %r243, 6;
	@%p15 bra 	$L__BB0_1;
	mul.lo.s32 	%r143, %r6, 6;
	cvta.to.global.u64 	%rd19, %rd2;
	mul.wide.s32 	%rd20, %r143, 4;
	add.s64 	%rd1, %rd19, %rd20;
	st.global.u32 	[%rd1], %r16;
	mov.b32 	%r250, 1;
$L__BB0_14:
	setp.eq.s32 	%p16, %r250, 5;
	selp.b32 	%r252, %r1, %r250, %p16;
	mov.b32 	%r251, 1;
$L__BB0_15:
	cvt.rn.f64.s32 	%fd17, %r252;
	abs.f64 	%fd18, %fd17;
	mul.f64 	%fd195, %fd17, 0d3FE45F306DC9C883;
	cvt.rni.s32.f64 	%r254, %fd195;
	cvt.rn.f64.s32 	%fd196, %r254;
	fma.rn.f64 	%fd197, %fd196, 0dBFF921FB54442D18, %fd17;
	fma.rn.f64 	%fd198, %fd196, 0dBC91A62633145C00, %fd197;
	fma.rn.f64 	%fd690, %fd196, 0dB97B839A252049C0, %fd198;
	setp.ltu.f64 	%p17, %fd18, 0d41E0000000000000;
	mov.f64 	%fd689, %fd690;
	mov.u32 	%r253, %r254;
	@%p17 bra 	$L__BB0_17;
	{ // callseq 4, 0
	.param .b64 param0;
	st.param.f64 	[param0], %fd17;
	.param .align 16 .b8 retval0[16];
	call.uni (retval0), 
	__internal_trig_reduction_slowpathd, 
	(
	param0
	);
	ld.param.f64 	%fd689, [retval0];
	ld.param.b32 	%r253, [retval0+8];
	} // callseq 4
$L__BB0_17:
	setp.ltu.f64 	%p18, %fd18, 0d41E0000000000000;
	shl.b32 	%r146, %r253, 6;
	cvt.u64.u32 	%rd21, %r146;
	and.b64  	%rd22, %rd21, 64;
	add.s64 	%rd24, %rd5, %rd22;
	mul.rn.f64 	%fd200, %fd689, %fd689;
	and.b32  	%r147, %r253, 1;
	setp.eq.b32 	%p19, %r147, 1;
	selp.f64 	%fd201, 0dBDA8FF8320FD8164, 0d3DE5DB65F9785EBA, %p19;
	ld.global.nc.v2.f64 	{%fd202, %fd203}, [%rd24];
	fma.rn.f64 	%fd204, %fd201, %fd200, %fd202;
	fma.rn.f64 	%fd205, %fd204, %fd200, %fd203;
	ld.global.nc.v2.f64 	{%fd206, %fd207}, [%rd24+16];
	fma.rn.f64 	%fd208, %fd205, %fd200, %fd206;
	fma.rn.f64 	%fd209, %fd208, %fd200, %fd207;
	ld.global.nc.v2.f64 	{%fd210, %fd211}, [%rd24+32];
	fma.rn.f64 	%fd212, %fd209, %fd200, %fd210;
	fma.rn.f64 	%fd213, %fd212, %fd200, %fd211;
	fma.rn.f64 	%fd214, %fd213, %fd689, %fd689;
	fma.rn.f64 	%fd215, %fd213, %fd200, 0d3FF0000000000000;
	selp.f64 	%fd216, %fd215, %fd214, %p19;
	and.b32  	%r148, %r253, 2;
	setp.eq.s32 	%p20, %r148, 0;
	mov.f64 	%fd217, 0d0000000000000000;
	sub.f64 	%fd218, %fd217, %fd216;
	selp.f64 	%fd22, %fd216, %fd218, %p20;
	@%p18 bra 	$L__BB0_19;
	{ // callseq 5, 0
	.param .b64 param0;
	st.param.f64 	[param0], %fd17;
	.param .align 16 .b8 retval0[16];
	call.uni (retval0), 
	__internal_trig_reduction_slowpathd, 
	(
	param0
	);
	ld.param.f64 	%fd690, [retval0];
	ld.param.b32 	%r254, [retval0+8];
	} // callseq 5
$L__BB0_19:
	add.s32 	%r150, %r254, 1;
	shl.b32 	%r151, %r150, 6;
	cvt.u64.u32 	%rd25, %r151;
	and.b64  	%rd26, %rd25, 64;
	add.s64 	%rd28, %rd5, %rd26;
	mul.rn.f64 	%fd220, %fd690, %fd690;
	and.b32  	%r152, %r254, 1;
	setp.eq.b32 	%p21, %r152, 1;
	selp.f64 	%fd221, 0d3DE5DB65F9785EBA, 0dBDA8FF8320FD8164, %p21;
	ld.global.nc.v2.f64 	{%fd222, %fd223}, [%rd28];
	fma.rn.f64 	%fd224, %fd221, %fd220, %fd222;
	fma.rn.f64 	%fd225, %fd224, %fd220, %fd223;
	ld.global.nc.v2.f64 	{%fd226, %fd227}, [%rd28+16];
	fma.rn.f64 	%fd228, %fd225, %fd220, %fd226;
	fma.rn.f64 	%fd229, %fd228, %fd220, %fd227;
	ld.global.nc.v2.f64 	{%fd230, %fd231}, [%rd28+32];
	fma.rn.f64 	%fd232, %fd229, %fd220, %fd230;
	fma.rn.f64 	%fd233, %fd232, %fd220, %fd231;
	fma.rn.f64 	%fd234, %fd233, %fd690, %fd690;
	fma.rn.f64 	%fd235, %fd233, %fd220, 0d3FF0000000000000;
	selp.f64 	%fd236, %fd234, %fd235, %p21;
	and.b32  	%r153, %r150, 2;
	setp.eq.s32 	%p22, %r153, 0;
	mov.f64 	%fd237, 0d0000000000000000;
	sub.f64 	%fd238, %fd237, %fd236;
	selp.f64 	%fd239, %fd236, %fd238, %p22;
	mul.f64 	%fd240, %fd239, %fd239;
	fma.rn.f64 	%fd241, %fd22, %fd22, %fd240;
	mul.f64 	%fd242, %fd241, 0d3FF0000A7C5AC472;
	mul.f64 	%fd243, %fd242, %fd17;
	cvt.rzi.s32.f64 	%r34, %fd243;
	setp.eq.s32 	%p23, %r251, 99999;
	@%p23 bra 	$L__BB0_25;
	cvt.rn.f64.s32 	%fd25, %r34;
	abs.f64 	%fd26, %fd25;
	mul.f64 	%fd244, %fd25, 0d3FE45F306DC9C883;
	cvt.rni.s32.f64 	%r256, %fd244;
	cvt.rn.f64.s32 	%fd245, %r256;
	fma.rn.f64 	%fd246, %fd245, 0dBFF921FB54442D18, %fd25;
	fma.rn.f64 	%fd247, %fd245, 0dBC91A62633145C00, %fd246;
	fma.rn.f64 	%fd692, %fd245, 0dB97B839A252049C0, %fd247;
	setp.ltu.f64 	%p24, %fd26, 0d41E0000000000000;
	mov.f64 	%fd691, %fd692;
	mov.u32 	%r255, %r256;
	@%p24 bra 	$L__BB0_22;
	{ // callseq 6, 0
	.param .b64 param0;
	st.param.f64 	[param0], %fd25;
	.param .align 16 .b8 retval0[16];
	call.uni (retval0), 
	__internal_trig_reduction_slowpathd, 
	(
	param0
	);
	ld.param.f64 	%fd691, [retval0];
	ld.param.b32 	%r255, [retval0+8];
	} // callseq 6
$L__BB0_22:
	setp.ltu.f64 	%p25, %fd26, 0d41E0000000000000;
	shl.b32 	%r155, %r255, 6;
	cvt.u64.u32 	%rd29, %r155;
	and.b64  	%rd30, %rd29, 64;
	add.s64 	%rd32, %rd5, %rd30;
	mul.rn.f64 	%fd249, %fd691, %fd691;
	and.b32  	%r156, %r255, 1;
	setp.eq.b32 	%p26, %r156, 1;
	selp.f64 	%fd250, 0dBDA8FF8320FD8164, 0d3DE5DB65F9785EBA, %p26;
	ld.global.nc.v2.f64 	{%fd251, %fd252}, [%rd32];
	fma.rn.f64 	%fd253, %fd250, %fd249, %fd251;
	fma.rn.f64 	%fd254, %fd253, %fd249, %fd252;
	ld.global.nc.v2.f64 	{%fd255, %fd256}, [%rd32+16];
	fma.rn.f64 	%fd257, %fd254, %fd249, %fd255;
	fma.rn.f64 	%fd258, %fd257, %fd249, %fd256;
	ld.global.nc.v2.f64 	{%fd259, %fd260}, [%rd32+32];
	fma.rn.f64 	%fd261, %fd258, %fd249, %fd259;
	fma.rn.f64 	%fd262, %fd261, %fd249, %fd260;
	fma.rn.f64 	%fd263, %fd262, %fd691, %fd691;
	fma.rn.f64 	%fd264, %fd262, %fd249, 0d3FF0000000000000;
	selp.f64 	%fd265, %fd264, %fd263, %p26;
	and.b32  	%r157, %r255, 2;
	setp.eq.s32 	%p27, %r157, 0;
	mov.f64 	%fd266, 0d0000000000000000;
	sub.f64 	%fd267, %fd266, %fd265;
	selp.f64 	%fd30, %fd265, %fd267, %p27;
	@%p25 bra 	$L__BB0_24;
	{ // callseq 7, 0
	.param .b64 param0;
	st.param.f64 	[param0], %fd25;
	.param .align 16 .b8 retval0[16];
	call.uni (retval0), 
	__internal_trig_reduction_slowpathd, 
	(
	param0
	);
	ld.param.f64 	%fd692, [retval0];
	ld.param.b32 	%r256, [retval0+8];
	} // callseq 7
$L__BB0_24:
	add.s32 	%r159, %r256, 1;
	shl.b32 	%r160, %r159, 6;
	cvt.u64.u32 	%rd33, %r160;
	and.b64  	%rd34, %rd33, 64;
	add.s64 	%rd36, %rd5, %rd34;
	mul.rn.f64 	%fd269, %fd692, %fd692;
	and.b32  	%r161, %r256, 1;
	setp.eq.b32 	%p28, %r161, 1;
	selp.f64 	%fd270, 0d3DE5DB65F9785EBA, 0dBDA8FF8320FD8164, %p28;
	ld.global.nc.v2.f64 	{%fd271, %fd272}, [%rd36];
	fma.rn.f64 	%fd273, %fd270, %fd269, %fd271;
	fma.rn.f64 	%fd274, %fd273, %fd269, %fd272;
	ld.global.nc.v2.f64 	{%fd275, %fd276}, [%rd36+16];
	fma.rn.f64 	%fd277, %fd274, %fd269, %fd275;
	fma.rn.f64 	%fd278, %fd277, %fd269, %fd276;
	ld.global.nc.v2.f64 	{%fd279, %fd280}, [%rd36+32];
	fma.rn.f64 	%fd281, %fd278, %fd269, %fd279;
	fma.rn.f64 	%fd282, %fd281, %fd269, %fd280;
	fma.rn.f64 	%fd283, %fd282, %fd692, %fd692;
	fma.rn.f64 	%fd284, %fd282, %fd269, 0d3FF0000000000000;
	selp.f64 	%fd285, %fd283, %fd284, %p28;
	and.b32  	%r162, %r159, 2;
	setp.eq.s32 	%p29, %r162, 0;
	mov.f64 	%fd286, 0d0000000000000000;
	sub.f64 	%fd287, %fd286, %fd285;
	selp.f64 	%fd288, %fd285, %fd287, %p29;
	mul.f64 	%fd289, %fd288, %fd288;
	fma.rn.f64 	%fd290, %fd30, %fd30, %fd289;
	mul.f64 	%fd291, %fd290, 0d3FF0000A7C5AC472;
	mul.f64 	%fd292, %fd291, %fd25;
	cvt.rzi.s32.f64 	%r252, %fd292;
	add.s32 	%r251, %r251, 2;
	bra.uni 	$L__BB0_15;
$L__BB0_25:
	add.s32 	%r250, %r250, 1;
	setp.ne.s32 	%p30, %r250, 6;
	@%p30 bra 	$L__BB0_14;
	st.global.u32 	[%rd1+4], %r34;
	mov.b32 	%r257, 1;
$L__BB0_27:
	setp.eq.s32 	%p31, %r257, 5;
	selp.b32 	%r259, %r2, %r257, %p31;
	mov.b32 	%r258, 1;
$L__BB0_28:
	cvt.rn.f64.s32 	%fd33, %r259;
	abs.f64 	%fd34, %fd33;
	mul.f64 	%fd293, %fd33, 0d3FE45F306DC9C883;
	cvt.rni.s32.f64 	%r261, %fd293;
	cvt.rn.f64.s32 	%fd294, %r261;
	fma.rn.f64 	%fd295, %fd294, 0dBFF921FB54442D18, %fd33;
	fma.rn.f64 	%fd296, %fd294, 0dBC91A62633145C00, %fd295;
	fma.rn.f64 	%fd694, %fd294, 0dB97B839A252049C0, %fd296;
	setp.ltu.f64 	%p32, %fd34, 0d41E0000000000000;
	mov.f64 	%fd693, %fd694;
	mov.u32 	%r260, %r261;
	@%p32 bra 	$L__BB0_30;
	{ // callseq 8, 0
	.param .b64 param0;
	st.param.f64 	[param0], %fd33;
	.param .align 16 .b8 retval0[16];
	call.uni (retval0), 
	__internal_trig_reduction_slowpathd, 
	(
	param0
	);
	ld.param.f64 	%fd693, [retval0];
	ld.param.b32 	%r260, [retval0+8];
	} // callseq 8
$L__BB0_30:
	setp.ltu.f64 	%p33, %fd34, 0d41E0000000000000;
	shl.b32 	%r166, %r260, 6;
	cvt.u64.u32 	%rd37, %r166;
	and.b64  	%rd38, %rd37, 64;
	add.s64 	%rd40, %rd5, %rd38;
	mul.rn.f64 	%fd298, %fd693, %fd693;
	and.b32  	%r167, %r260, 1;
	setp.eq.b32 	%p34, %r167, 1;
	selp.f64 	%fd299, 0dBDA8FF8320FD8164, 0d3DE5DB65F9785EBA, %p34;
	ld.global.nc.v2.f64 	{%fd300, %fd301}, [%rd40];
	fma.rn.f64 	%fd302, %fd299, %fd298, %fd300;
	fma.rn.f64 	%fd303, %fd302, %fd298, %fd301;
	ld.global.nc.v2.f64 	{%fd304, %fd305}, [%rd40+16];
	fma.rn.f64 	%fd306, %fd303, %fd298, %fd304;
	fma.rn.f64 	%fd307, %fd306, %fd298, %fd305;
	ld.global.nc.v2.f64 	{%fd308, %fd309}, [%rd40+32];
	fma.rn.f64 	%fd310, %fd307, %fd298, %fd308;
	fma.rn.f64 	%fd311, %fd310, %fd298, %fd309;
	fma.rn.f64 	%fd312, %fd311, %fd693, %fd693;
	fma.rn.f64 	%fd313, %fd311, %fd298, 0d3FF0000000000000;
	selp.f64 	%fd314, %fd313, %fd312, %p34;
	and.b32  	%r168, %r260, 2;
	setp.eq.s32 	%p35, %r168, 0;
	mov.f64 	%fd315, 0d0000000000000000;
	sub.f64 	%fd316, %fd315, %fd314;
	selp.f64 	%fd38, %fd314, %fd316, %p35;
	@%p33 bra 	$L__BB0_32;
	{ // callseq 9, 0
	.param .b64 param0;
	st.param.f64 	[param0], %fd33;
	.param .align 16 .b8 retval0[16];
	call.uni (retval0), 
	__internal_trig_reduction_slowpathd, 
	(
	param0
	);
	ld.param.f64 	%fd694, [retval0];
	ld.param.b32 	%r261, [retval0+8];
	} // callseq 9
$L__BB0_32:
	add.s32 	%r170, %r261, 1;
	shl.b32 	%r171, %r170, 6;
	cvt.u64.u32 	%rd41, %r171;
	and.b64  	%rd42, %rd41, 64;
	add.s64 	%rd44, %rd5, %rd42;
	mul.rn.f64 	%fd318, %fd694, %fd694;
	and.b32  	%r172, %r261, 1;
	setp.eq.b32 	%p36, %r172, 1;
	selp.f64 	%fd319, 0d3DE5DB65F9785EBA, 0dBDA8FF8320FD8164, %p36;
	ld.global.nc.v2.f64 	{%fd320, %fd321}, [%rd44];
	fma.rn.f64 	%fd322, %fd319, %fd318, %fd320;
	fma.rn.f64 	%fd323, %fd322, %fd318, %fd321;
	ld.global.nc.v2.f64 	{%fd324, %fd325}, [%rd44+16];
	fma.rn.f64 	%fd326, %fd323, %fd318, %fd324;
	fma.rn.f64 	%fd327, %fd326, %fd318, %fd325;
	ld.global.nc.v2.f64 	{%fd328, %fd329}, [%rd44+32];
	fma.rn.f64 	%fd330, %fd327, %fd318, %fd328;
	fma.rn.f64 	%fd331, %fd330, %fd318, %fd329;
	fma.rn.f64 	%fd332, %fd331, %fd694, %fd694;
	fma.rn.f64 	%fd333, %fd331, %fd318, 0d3FF0000000000000;
	selp.f64 	%fd334, %fd332, %fd333, %p36;
	and.b32  	%r173, %r170, 2;
	setp.eq.s32 	%p37, %r173, 0;
	mov.f64 	%fd335, 0d0000000000000000;
	sub.f64 	%fd336, %fd335, %fd334;
	selp.f64 	%fd337, %fd334, %fd336, %p37;
	mul.f64 	%fd338, %fd337, %fd337;
	fma.rn.f64 	%fd339, %fd38, %fd38, %fd338;
	mul.f64 	%fd340, %fd339, 0d3FF0000A7C5AC472;
	mul.f64 	%fd341, %fd340, %fd33;
	cvt.rzi.s32.f64 	%r52, %fd341;
	setp.eq.s32 	%p38, %r258, 99999;
	@%p38 bra 	$L__BB0_38;
	cvt.rn.f64.s32 	%fd41, %r52;
	abs.f64 	%fd42, %fd41;
	mul.f64 	%fd342, %fd41, 0d3FE45F306DC9C883;
	cvt.rni.s32.f64 	%r263, %fd342;
	cvt.rn.f64.s32 	%fd343, %r263;
	fma.rn.f64 	%fd344, %fd343, 0dBFF921FB54442D18, %fd41;
	fma.rn.f64 	%fd345, %fd343, 0dBC91A62633145C00, %fd344;
	fma.rn.f64 	%fd696, %fd343, 0dB97B839A252049C0, %fd345;
	setp.ltu.f64 	%p39, %fd42, 0d41E0000000000000;
	mov.f64 	%fd695, %fd696;
	mov.u32 	%r262, %r263;
	@%p39 bra 	$L__BB0_35;
	{ // callseq 10, 0
	.param .b64 param0;
	st.param.f64 	[param0], %fd41;
	.param .align 16 .b8 retval0[16];
	call.uni (retval0), 
	__internal_trig_reduction_slowpathd, 
	(
	param0
	);
	ld.param.f64 	%fd695, [retval0];
	ld.param.b32 	%r262, [retval0+8];
	} // callseq 10
$L__BB0_35:
	setp.ltu.f64 	%p40, %fd42, 0d41E0000000000000;
	shl.b32 	%r175, %r262, 6;
	cvt.u64.u32 	%rd45, %r175;
	and.b64  	%rd46, %rd45, 64;
	add.s64 	%rd48, %rd5, %rd46;
	mul.rn.f64 	%fd347, %fd695, %fd695;
	and.b32  	%r176, %r262, 1;
	setp.eq.b32 	%p41, %r176, 1;
	selp.f64 	%fd348, 0dBDA8FF8320FD8164, 0d3DE5DB65F9785EBA, %p41;
	ld.global.nc.v2.f64 	{%fd349, %fd350}, [%rd48];
	fma.rn.f64 	%fd351, %fd348, %fd347, %fd349;
	fma.rn.f64 	%fd352, %fd351, %fd347, %fd350;
	ld.global.nc.v2.f64 	{%fd353, %fd354}, [%rd48+16];
	fma.rn.f64 	%fd355, %fd352, %fd347, %fd353;
	fma.rn.f64 	%fd356, %fd355, %fd347, %fd354;
	ld.global.nc.v2.f64 	{%fd357, %fd358}, [%rd48+32];
	fma.rn.f64 	%fd359, %fd356, %fd347, %fd357;
	fma.rn.f64 	%fd360, %fd359, %fd347, %fd358;
	fma.rn.f64 	%fd361, %fd360, %fd695, %fd695;
	fma.rn.f64 	%fd362, %fd360, %fd347, 0d3FF0000000000000;
	selp.f64 	%fd363, %fd362, %fd361, %p41;
	and.b32  	%r177, %r262, 2;
	setp.eq.s32 	%p42, %r177, 0;
	mov.f64 	%fd364, 0d0000000000000000;
	sub.f64 	%fd365, %fd364, %fd363;
	selp.f64 	%fd46, %fd363, %fd365, %p42;
	@%p40 bra 	$L__BB0_37;
	{ // callseq 11, 0
	.param .b64 param0;
	st.param.f64 	[param0], %fd41;
	.param .align 16 .b8 retval0[16];
	call.uni (retval0), 
	__internal_trig_reduction_slowpathd, 
	(
	param0
	);
	ld.param.f64 	%fd696, [retval0];
	ld.param.b32 	%r263, [retval0+8];
	} // callseq 11
$L__BB0_37:
	add.s32 	%r179, %r263, 1;
	shl.b32 	%r180, %r179, 6;
	cvt.u64.u32 	%rd49, %r180;
	and.b64  	%rd50, %rd49, 64;
	add.s64 	%rd52, %rd5, %rd50;
	mul.rn.f64 	%fd367, %fd696, %fd696;
	and.b32  	%r181, %r263, 1;
	setp.eq.b32 	%p43, %r181, 1;
	selp.f64 	%fd368, 0d3DE5DB65F9785EBA, 0dBDA8FF8320FD8164, %p43;
	ld.global.nc.v2.f64 	{%fd369, %fd370}, [%rd52];
	fma.rn.f64 	%fd371, %fd368, %fd367, %fd369;
	fma.rn.f64 	%fd372, %fd371, %fd367, %fd370;
	ld.global.nc.v2.f64 	{%fd373, %fd374}, [%rd52+16];
	fma.rn.f64 	%fd375, %fd372, %fd367, %fd373;
	fma.rn.f64 	%fd376, %fd375, %fd367, %fd374;
	ld.global.nc.v2.f64 	{%fd377, %fd378}, [%rd52+32];
	fma.rn.f64 	%fd379, %fd376, %fd367, %fd377;
	fma.rn.f64 	%fd380, %fd379, %fd367, %fd378;
	fma.rn.f64 	%fd381, %fd380, %fd696, %fd696;
	fma.rn.f64 	%fd382, %fd380, %fd367, 0d3FF0000000000000;
	selp.f64 	%fd383, %fd381, %fd382, %p43;
	and.b32  	%r182, %r179, 2;
	setp.eq.s32 	%p44, %r182, 0;
	mov.f64 	%fd384, 0d0000000000000000;
	sub.f64 	%fd385, %fd384, %fd383;
	selp.f64 	%fd386, %fd383, %fd385, %p44;
	mul.f64 	%fd387, %fd386, %fd386;
	fma.rn.f64 	%fd388, %fd46, %fd46, %fd387;
	mul.f64 	%fd389, %fd388, 0d3FF0000A7C5AC472;
	mul.f64 	%fd390, %fd389, %fd41;
	cvt.rzi.s32.f64 	%r259, %fd390;
	add.s32 	%r258, %r258, 2;
	bra.uni 	$L__BB0_28;
$L__BB0_38:
	add.s32 	%r257, %r257, 1;
	setp.ne.s32 	%p45, %r257, 6;
	@%p45 bra 	$L__BB0_27;
	st.global.u32 	[%rd1+8], %r52;
	mov.b32 	%r264, 1;
$L__BB0_40:
	setp.eq.s32 	%p46, %r264, 5;
	selp.b32 	%r266, %r5, %r264, %p46;
	mov.b32 	%r265, 1;
$L__BB0_41:
	cvt.rn.f64.s32 	%fd49, %r266;
	abs.f64 	%fd50, %fd49;
	mul.f64 	%fd391, %fd49, 0d3FE45F306DC9C883;
	cvt.rni.s32.f64 	%r268, %fd391;
	cvt.rn.f64.s32 	%fd392, %r268;
	fma.rn.f64 	%fd393, %fd392, 0dBFF921FB54442D18, %fd49;
	fma.rn.f64 	%fd394, %fd392, 0dBC91A62633145C00, %fd393;
	fma.rn.f64 	%fd698, %fd392, 0dB97B839A252049C0, %fd394;
	setp.ltu.f64 	%p47, %fd50, 0d41E0000000000000;
	mov.f64 	%fd697, %fd698;
	mov.u32 	%r267, %r268;
	@%p47 bra 	$L__BB0_43;
	{ // callseq 12, 0
	.param .b64 param0;
	st.param.f64 	[param0], %fd49;
	.param .align 16 .b8 retval0[16];
	call.uni (retval0), 
	__internal_trig_reduction_slowpathd, 
	(
	param0
	);
	ld.param.f64 	%fd697, [retval0];
	ld.param.b32 	%r267, [retval0+8];
	} // callseq 12
$L__BB0_43:
	setp.ltu.f64 	%p48, %fd50, 0d41E0000000000000;
	shl.b32 	%r186, %r267, 6;
	cvt.u64.u32 	%rd53, %r186;
	and.b64  	%rd54, %rd53, 64;
	add.s64 	%rd56, %rd5, %rd54;
	mul.rn.f64 	%fd396, %fd697, %fd697;
	and.b32  	%r187, %r267, 1;
	setp.eq.b32 	%p49, %r187, 1;
	selp.f64 	%fd397, 0dBDA8FF8320FD8164, 0d3DE5DB65F9785EBA, %p49;
	ld.global.nc.v2.f64 	{%fd398, %fd399}, [%rd56];
	fma.rn.f64 	%fd400, %fd397, %fd396, %fd398;
	fma.rn.f64 	%fd401, %fd400, %fd396, %fd399;
	ld.global.nc.v2.f64 	{%fd402, %fd403}, [%rd56+16];
	fma.rn.f64 	%fd404, %fd401, %fd396, %fd402;
	fma.rn.f64 	%fd405, %fd404, %fd396, %fd403;
	ld.global.nc.v2.f64 	{%fd406, %fd407}, [%rd56+32];
	fma.rn.f64 	%fd408, %fd405, %fd396, %fd406;
	fma.rn.f64 	%fd409, %fd408, %fd396, %fd407;
	fma.rn.f64 	%fd410, %fd409, %fd697, %fd697;
	fma.rn.f64 	%fd411, %fd409, %fd396, 0d3FF0000000000000;
	selp.f64 	%fd412, %fd411, %fd410, %p49;
	and.b32  	%r188, %r267, 2;
	setp.eq.s32 	%p50, %r188, 0;
	mov.f64 	%fd413, 0d0000000000000000;
	sub.f64 	%fd414, %fd413, %fd412;
	selp.f64 	%fd54, %fd412, %fd414, %p50;
	@%p48 bra 	$L__BB0_45;
	{ // callseq 13, 0
	.param .b64 param0;
	st.param.f64 	[param0], %fd49;
	.param .align 16 .b8 retval0[16];
	call.uni (retval0), 
	__internal_trig_reduction_slowpathd, 
	(
	param0
	);
	ld.param.f64 	%fd698, [retval0];
	ld.param.b32 	%r268, [retval0+8];
	} // callseq 13
$L__BB0_45:
	add.s32 	%r190, %r268, 1;
	shl.b32 	%r191, %r190, 6;
	cvt.u64.u32 	%rd57, %r191;
	and.b64  	%rd58, %rd57, 64;
	add.s64 	%rd60, %rd5, %rd58;
	mul.rn.f64 	%fd416, %fd698, %fd698;
	and.b32  	%r192, %r268, 1;
	setp.eq.b32 	%p51, %r192, 1;
	selp.f64 	%fd417, 0d3DE5DB65F9785EBA, 0dBDA8FF8320FD8164, %p51;
	ld.global.nc.v2.f64 	{%fd418, %fd419}, [%rd60];
	fma.rn.f64 	%fd420, %fd417, %fd416, %fd418;
	fma.rn.f64 	%fd421, %fd420, %fd416, %fd419;
	ld.global.nc.v2.f64 	{%fd422, %fd423}, [%rd60+16];
	fma.rn.f64 	%fd424, %fd421, %fd416, %fd422;
	fma.rn.f64 	%fd425, %fd424, %fd416, %fd423;
	ld.global.nc.v2.f64 	{%fd426, %fd427}, [%rd60+32];
	fma.rn.f64 	%fd428, %fd425, %fd416, %fd426;
	fma.rn.f64 	%fd429, %fd428, %fd416, %fd427;
	fma.rn.f64 	%fd430, %fd429, %fd698, %fd698;
	fma.rn.f64 	%fd431, %fd429, %fd416, 0d3FF0000000000000;
	selp.f64 	%fd432, %fd430, %fd431, %p51;
	and.b32  	%r193, %r190, 2;
	setp.eq.s32 	%p52, %r193, 0;
	mov.f64 	%fd433, 0d0000000000000000;
	sub.f64 	%fd434, %fd433, %fd432;
	selp.f64 	%fd435, %fd432, %fd434, %p52;
	mul.f64 	%fd436, %fd435, %fd435;
	fma.rn.f64 	%fd437, %fd54, %fd54, %fd436;
	mul.f64 	%fd438, %fd437, 0d3FF0000A7C5AC472;
	mul.f64 	%fd439, %fd438, %fd49;
	cvt.rzi.s32.f64 	%r70, %fd439;
	setp.eq.s32 	%p53, %r265, 99999;
	@%p53 bra 	$L__BB0_51;
	cvt.rn.f64.s32 	%fd57, %r70;
	abs.f64 	%fd58, %fd57;
	mul.f64 	%fd440, %fd57, 0d3FE45F306DC9C883;
	cvt.rni.s32.f64 	%r270, %fd440;
	cvt.rn.f64.s32 	%fd441, %r270;
	fma.rn.f64 	%fd442, %fd441, 0dBFF921FB54442D18, %fd57;
	fma.rn.f64 	%fd443, %fd441, 0dBC91A62633145C00, %fd442;
	fma.rn.f64 	%fd700, %fd441, 0dB97B839A252049C0, %fd443;
	setp.ltu.f64 	%p54, %fd58, 0d41E0000000000000;
	mov.f64 	%fd699, %fd700;
	mov.u32 	%r269, %r270;
	@%p54 bra 	$L__BB0_48;
	{ // callseq 14, 0
	.param .b64 param0;
	st.param.f64 	[param0], %fd57;
	.param .align 16 .b8 retval0[16];
	call.uni (retval0), 
	__internal_trig_reduction_slowpathd, 
	(
	param0
	);
	ld.param.f64 	%fd699, [retval0];
	ld.param.b32 	%r269, [retval0+8];
	} // callseq 14
$L__BB0_48:
	setp.ltu.f64 	%p55, %fd58, 0d41E0000000000000;
	shl.b32 	%r195, %r269, 6;
	cvt.u64.u32 	%rd61, %r195;
	and.b64  	%rd62, %rd61, 64;
	add.s64 	%rd64, %rd5, %rd62;
	mul.rn.f64 	%fd445, %fd699, %fd699;
	and.b32  	%r196, %r269, 1;
	setp.eq.b32 	%p56, %r196, 1;
	selp.f64 	%fd446, 0dBDA8FF8320FD8164, 0d3DE5DB65F9785EBA, %p56;
	ld.global.nc.v2.f64 	{%fd447, %fd448}, [%rd64];
	fma.rn.f64 	%fd449, %fd446, %fd445, %fd447;
	fma.rn.f64 	%fd450, %fd449, %fd445, %fd448;
	ld.global.nc.v2.f64 	{%fd451, %fd452}, [%rd64+16];
	fma.rn.f64 	%fd453, %fd450, %fd445, %fd451;
	fma.rn.f64 	%fd454, %fd453, %fd445, %fd452;
	ld.global.nc.v2.f64 	{%fd455, %fd456}, [%rd64+32];
	fma.rn.f64 	%fd457, %fd454, %fd445, %fd455;
	fma.rn.f64 	%fd458, %fd457, %fd445, %fd456;
	fma.rn.f64 	%fd459, %fd458, %fd699, %fd699;
	fma.rn.f64 	%fd460, %fd458, %fd445, 0d3FF0000000000000;
	selp.f64 	%fd461, %fd460, %fd459, %p56;
	and.b32  	%r197, %r269, 2;
	setp.eq.s32 	%p57, %r197, 0;
	mov.f64 	%fd462, 0d0000000000000000;
	sub.f64 	%fd463, %fd462, %fd461;
	selp.f64 	%fd62, %fd461, %fd463, %p57;
	@%p55 bra 	$L__BB0_50;
	{ // callseq 15, 0
	.param .b64 param0;
	st.param.f64 	[param0], %fd57;
	.param .align 16 .b8 retval0[16];
	call.uni (retval0), 
	__internal_trig_reduction_slowpathd, 
	(
	param0
	);
	ld.param.f64 	%fd700, [retval0];
	ld.param.b32 	%r270, [retval0+8];
	} // callseq 15
$L__BB0_50:
	add.s32 	%r199, %r270, 1;
	shl.b32 	%r200, %r199, 6;
	cvt.u64.u32 	%rd65, %r200;
	and.b64  	%rd66, %rd65, 64;
	add.s64 	%rd68, %rd5, %rd66;
	mul.rn.f64 	%fd465, %fd700, %fd700;
	and.b32  	%r201, %r270, 1;
	setp.eq.b32 	%p58, %r201, 1;
	selp.f64 	%fd466, 0d3DE5DB65F9785EBA, 0dBDA8FF8320FD8164, %p58;
	ld.global.nc.v2.f64 	{%fd467, %fd468}, [%rd68];
	fma.rn.f64 	%fd469, %fd466, %fd465, %fd467;
	fma.rn.f64 	%fd470, %fd469, %fd465, %fd468;
	ld.global.nc.v2.f64 	{%fd471, %fd472}, [%rd68+16];
	fma.rn.f64 	%fd473, %fd470, %fd465, %fd471;
	fma.rn.f64 	%fd474, %fd473, %fd465, %fd472;
	ld.global.nc.v2.f64 	{%fd475, %fd476}, [%rd68+32];
	fma.rn.f64 	%fd477, %fd474, %fd465, %fd475;
	fma.rn.f64 	%fd478, %fd477, %fd465, %fd476;
	fma.rn.f64 	%fd479, %fd478, %fd700, %fd700;
	fma.rn.f64 	%fd480, %fd478, %fd465, 0d3FF0000000000000;
	selp.f64 	%fd481, %fd479, %fd480, %p58;
	and.b32  	%r202, %r199, 2;
	setp.eq.s32 	%p59, %r202, 0;
	mov.f64 	%fd482, 0d0000000000000000;
	sub.f64 	%fd483, %fd482, %fd481;
	selp.f64 	%fd484, %fd481, %fd483, %p59;
	mul.f64 	%fd485, %fd484, %fd484;
	fma.rn.f64 	%fd486, %fd62, %fd62, %fd485;
	mul.f64 	%fd487, %fd486, 0d3FF0000A7C5AC472;
	mul.f64 	%fd488, %fd487, %fd57;
	cvt.rzi.s32.f64 	%r266, %fd488;
	add.s32 	%r265, %r265, 2;
	bra.uni 	$L__BB0_41;
$L__BB0_51:
	add.s32 	%r264, %r264, 1;
	setp.ne.s32 	%p60, %r264, 6;
	@%p60 bra 	$L__BB0_40;
	st.global.u32 	[%rd1+12], %r70;
	mov.b32 	%r271, 1;
$L__BB0_53:
	setp.eq.s32 	%p61, %r271, 5;
	selp.b32 	%r273, %r4, %r271, %p61;
	mov.b32 	%r272, 1;
$L__BB0_54:
	cvt.rn.f64.s32 	%fd65, %r273;
	abs.f64 	%fd66, %fd65;
	mul.f64 	%fd489, %fd65, 0d3FE45F306DC9C883;
	cvt.rni.s32.f64 	%r275, %fd489;
	cvt.rn.f64.s32 	%fd490, %r275;
	fma.rn.f64 	%fd491, %fd490, 0dBFF921FB54442D18, %fd65;
	fma.rn.f64 	%fd492, %fd490, 0dBC91A62633145C00, %fd491;
	fma.rn.f64 	%fd702, %fd490, 0dB97B839A252049C0, %fd492;
	setp.ltu.f64 	%p62, %fd66, 0d41E0000000000000;
	mov.f64 	%fd701, %fd702;
	mov.u32 	%r274, %r275;
	@%p62 bra 	$L__BB0_56;
	{ // callseq 16, 0
	.param .b64 param0;
	st.param.f64 	[param0], %fd65;
	.param .align 16 .b8 retval0[16];
	call.uni (retval0), 
	__internal_trig_reduction_slowpathd, 
	(
	param0
	);
	ld.param.f64 	%fd701, [retval0];
	ld.param.b32 	%r274, [retval0+8];
	} // callseq 16
$L__BB0_56:
	setp.ltu.f64 	%p63, %fd66, 0d41E0000000000000;
	shl.b32 	%r206, %r274, 6;
	cvt.u64.u32 	%rd69, %r206;
	and.b64  	%rd70, %rd69, 64;
	add.s64 	%rd72, %rd5, %rd70;
	mul.rn.f64 	%fd494, %fd701, %fd701;
	and.b32  	%r207, %r274, 1;
	setp.eq.b32 	%p64, %r207, 1;
	selp.f64 	%fd495, 0dBDA8FF8320FD8164, 0d3DE5DB65F9785EBA, %p64;
	ld.global.nc.v2.f64 	{%fd496, %fd497}, [%rd72];
	fma.rn.f64 	%fd498, %fd495, %fd494, %fd496;
	fma.rn.f64 	%fd499, %fd498, %fd494, %fd497;
	ld.global.nc.v2.f64 	{%fd500, %fd501}, [%rd72+16];
	fma.rn.f64 	%fd502, %fd499, %fd494, %fd500;
	fma.rn.f64 	%fd503, %fd502, %fd494, %fd501;
	ld.global.nc.v2.f64 	{%fd504, %fd505}, [%rd72+32];
	fma.rn.f64 	%fd506, %fd503, %fd494, %fd504;
	fma.rn.f64 	%fd507, %fd506, %fd494, %fd505;
	fma.rn.f64 	%fd508, %fd507, %fd701, %fd701;
	fma.rn.f64 	%fd509, %fd507, %fd494, 0d3FF0000000000000;
	selp.f64 	%fd510, %fd509, %fd508, %p64;
	and.b32  	%r208, %r274, 2;
	setp.eq.s32 	%p65, %r208, 0;
	mov.f64 	%fd511, 0d0000000000000000;
	sub.f64 	%fd512, %fd511, %fd510;
	selp.f64 	%fd70, %fd510, %fd512, %p65;
	@%p63 bra 	$L__BB0_58;
	{ // callseq 17, 0
	.param .b64 param0;
	st.param.f64 	[param0], %fd65;
	.param .align 16 .b8 retval0[16];
	call.uni (retval0), 
	__internal_trig_reduction_slowpathd, 
	(
	param0
	);
	ld.param.f64 	%fd702, [retval0];
	ld.param.b32 	%r275, [retval0+8];
	} // callseq 17
$L__BB0_58:
	add.s32 	%r210, %r275, 1;
	shl.b32 	%r211, %r210, 6;
	cvt.u64.u32 	%rd73, %r211;
	and.b64  	%rd74, %rd73, 64;
	add.s64 	%rd76, %rd5, %rd74;
	mul.rn.f64 	%fd514, %fd702, %fd702;
	and.b32  	%r212, %r275, 1;
	setp.eq.b32 	%p66, %r212, 1;
	selp.f64 	%fd515, 0d3DE5DB65F9785EBA, 0dBDA8FF8320FD8164, %p66;
	ld.global.nc.v2.f64 	{%fd516, %fd517}, [%rd76];
	fma.rn.f64 	%fd518, %fd515, %fd514, %fd516;
	fma.rn.f64 	%fd519, %fd518, %fd514, %fd517;
	ld.global.nc.v2.f64 	{%fd520, %fd521}, [%rd76+16];
	fma.rn.f64 	%fd522, %fd519, %fd514, %fd520;
	fma.rn.f64 	%fd523, %fd522, %fd514, %fd521;
	ld.global.nc.v2.f64 	{%fd524, %fd525}, [%rd76+32];
	fma.rn.f64 	%fd526, %fd523, %fd514, %fd524;
	fma.rn.f64 	%fd527, %fd526, %fd514, %fd525;
	fma.rn.f64 	%fd528, %fd527, %fd702, %fd702;
	fma.rn.f64 	%fd529, %fd527, %fd514, 0d3FF0000000000000;
	selp.f64 	%fd530, %fd528, %fd529, %p66;
	and.b32  	%r213, %r210, 2;
	setp.eq.s32 	%p67, %r213, 0;
	mov.f64 	%fd531, 0d0000000000000000;
	sub.f64 	%fd532, %fd531, %fd530;
	selp.f64 	%fd533, %fd530, %fd532, %p67;
	mul.f64 	%fd534, %fd533, %fd533;
	fma.rn.f64 	%fd535, %fd70, %fd70, %fd534;
	mul.f64 	%fd536, %fd535, 0d3FF0000A7C5AC472;
	mul.f64 	%fd537, %fd536, %fd65;
	cvt.rzi.s32.f64 	%r88, %fd537;
	setp.eq.s32 	%p68, %r272, 99999;
	@%p68 bra 	$L__BB0_64;
	cvt.rn.f64.s32 	%fd73, %r88;
	abs.f64 	%fd74, %fd73;
	mul.f64 	%fd538, %fd73, 0d3FE45F306DC9C883;
	cvt.rni.s32.f64 	%r277, %fd538;
	cvt.rn.f64.s32 	%fd539, %r277;
	fma.rn.f64 	%fd540, %fd539, 0dBFF921FB54442D18, %fd73;
	fma.rn.f64 	%fd541, %fd539, 0dBC91A62633145C00, %fd540;
	fma.rn.f64 	%fd704, %fd539, 0dB97B839A252049C0, %fd541;
	setp.ltu.f64 	%p69, %fd74, 0d41E0000000000000;
	mov.f64 	%fd703, %fd704;
	mov.u32 	%r276, %r277;
	@%p69 bra 	$L__BB0_61;
	{ // callseq 18, 0
	.param .b64 param0;
	st.param.f64 	[param0], %fd73;
	.param .align 16 .b8 retval0[16];
	call.uni (retval0), 
	__internal_trig_reduction_slowpathd, 
	(
	param0
	);
	ld.param.f64 	%fd703, [retval0];
	ld.param.b32 	%r276, [retval0+8];
	} // callseq 18
$L__BB0_61:
	setp.ltu.f64 	%p70, %fd74, 0d41E0000000000000;
	shl.b32 	%r215, %r276, 6;
	cvt.u64.u32 	%rd77, %r215;
	and.b64  	%rd78, %rd77, 64;
	add.s64 	%rd80, %rd5, %rd78;
	mul.rn.f64 	%fd543, %fd703, %fd703;
	and.b32  	%r216, %r276, 1;
	setp.eq.b32 	%p71, %r216, 1;
	selp.f64 	%fd544, 0dBDA8FF8320FD8164, 0d3DE5DB65F9785EBA, %p71;
	ld.global.nc.v2.f64 	{%fd545, %fd546}, [%rd80];
	fma.rn.f64 	%fd547, %fd544, %fd543, %fd545;
	fma.rn.f64 	%fd548, %fd547, %fd543, %fd546;
	ld.global.nc.v2.f64 	{%fd549, %fd550}, [%rd80+16];
	fma.rn.f64 	%fd551, %fd548, %fd543, %fd549;
	fma.rn.f64 	%fd552, %fd551, %fd543, %fd550;
	ld.global.nc.v2.f64 	{%fd553, %fd554}, [%rd80+32];
	fma.rn.f64 	%fd555, %fd552, %fd543, %fd553;
	fma.rn.f64 	%fd556, %fd555, %fd543, %fd554;
	fma.rn.f64 	%fd557, %fd556, %fd703, %fd703;
	fma.rn.f64 	%fd558, %fd556, %fd543, 0d3FF0000000000000;
	selp.f64 	%fd559, %fd558, %fd557, %p71;
	and.b32  	%r217, %r276, 2;
	setp.eq.s32 	%p72, %r217, 0;
	mov.f64 	%fd560, 0d0000000000000000;
	sub.f64 	%fd561, %fd560, %fd559;
	selp.f64 	%fd78, %fd559, %fd561, %p72;
	@%p70 bra 	$L__BB0_63;
	{ // callseq 19, 0
	.param .b64 param0;
	st.param.f64 	[param0], %fd73;
	.param .align 16 .b8 retval0[16];
	call.uni (retval0), 
	__internal_trig_reduction_slowpathd, 
	(
	param0
	);
	ld.param.f64 	%fd704, [retval0];
	ld.param.b32 	%r277, [retval0+8];
	} // callseq 19
$L__BB0_63:
	add.s32 	%r219, %r277, 1;
	shl.b32 	%r220, %r219, 6;
	cvt.u64.u32 	%rd81, %r220;
	and.b64  	%rd82, %rd81, 64;
	add.s64 	%rd84, %rd5, %rd82;
	mul.rn.f64 	%fd563, %fd704, %fd704;
	and.b32  	%r221, %r277, 1;
	setp.eq.b32 	%p73, %r221, 1;
	selp.f64 	%fd564, 0d3DE5DB65F9785EBA, 0dBDA8FF8320FD8164, %p73;
	ld.global.nc.v2.f64 	{%fd565, %fd566}, [%rd84];
	fma.rn.f64 	%fd567, %fd564, %fd563, %fd565;
	fma.rn.f64 	%fd568, %fd567, %fd563, %fd566;
	ld.global.nc.v2.f64 	{%fd569, %fd570}, [%rd84+16];
	fma.rn.f64 	%fd571, %fd568, %fd563, %fd569;
	fma.rn.f64 	%fd572, %fd571, %fd563, %fd570;
	ld.global.nc.v2.f64 	{%fd573, %fd574}, [%rd84+32];
	fma.rn.f64 	%fd575, %fd572, %fd563, %fd573;
	fma.rn.f64 	%fd576, %fd575, %fd563, %fd574;
	fma.rn.f64 	%fd577, %fd576, %fd704, %fd704;
	fma.rn.f64 	%fd578, %fd576, %fd563, 0d3FF0000000000000;
	selp.f64 	%fd579, %fd577, %fd578, %p73;
	and.b32  	%r222, %r219, 2;
	setp.eq.s32 	%p74, %r222, 0;
	mov.f64 	%fd580, 0d0000000000000000;
	sub.f64 	%fd581, %fd580, %fd579;
	selp.f64 	%fd582, %fd579, %fd581, %p74;
	mul.f64 	%fd583, %fd582, %fd582;
	fma.rn.f64 	%fd584, %fd78, %fd78, %fd583;
	mul.f64 	%fd585, %fd584, 0d3FF0000A7C5AC472;
	mul.f64 	%fd586, %fd585, %fd73;
	cvt.rzi.s32.f64 	%r273, %fd586;
	add.s32 	%r272, %r272, 2;
	bra.uni 	$L__BB0_54;
$L__BB0_64:
	add.s32 	%r271, %r271, 1;
	setp.ne.s32 	%p75, %r271, 6;
	@%p75 bra 	$L__BB0_53;
	st.global.u32 	[%rd1+16], %r88;
	mov.b32 	%r278, 1;
$L__BB0_66:
	setp.eq.s32 	%p76, %r278, 5;
	selp.b32 	%r280, %r3, %r278, %p76;
	mov.b32 	%r279, 0;
$L__BB0_67:
	cvt.rn.f64.s32 	%fd81, %r280;
	abs.f64 	%fd82, %fd81;
	mul.f64 	%fd587, %fd81, 0d3FE45F306DC9C883;
	cvt.rni.s32.f64 	%r282, %fd587;
	cvt.rn.f64.s32 	%fd588, %r282;
	fma.rn.f64 	%fd589, %fd588, 0dBFF921FB54442D18, %fd81;
	fma.rn.f64 	%fd590, %fd588, 0dBC91A62633145C00, %fd589;
	fma.rn.f64 	%fd706, %fd588, 0dB97B839A252049C0, %fd590;
	setp.ltu.f64 	%p77, %fd82, 0d41E0000000000000;
	mov.f64 	%fd705, %fd706;
	mov.u32 	%r281, %r282;
	@%p77 bra 	$L__BB0_69;
	{ // callseq 20, 0
	.param .b64 param0;
	st.param.f64 	[param0], %fd81;
	.param .align 16 .b8 retval0[16];
	call.uni (retval0), 
	__internal_trig_reduction_slowpathd, 
	(
	param0
	);
	ld.param.f64 	%fd705, [retval0];
	ld.param.b32 	%r281, [retval0+8];
	} // callseq 20
$L__BB0_69:
	setp.ltu.f64 	%p78, %fd82, 0d41E0000000000000;
	shl.b32 	%r226, %r281, 6;
	cvt.u64.u32 	%rd85, %r226;
	and.b64  	%rd86, %rd85, 64;
	add.s64 	%rd88, %rd5, %rd86;
	mul.rn.f64 	%fd592, %fd705, %fd705;
	and.b32  	%r227, %r281, 1;
	setp.eq.b32 	%p79, %r227, 1;
	selp.f64 	%fd593, 0dBDA8FF8320FD8164, 0d3DE5DB65F9785EBA, %p79;
	ld.global.nc.v2.f64 	{%fd594, %fd595}, [%rd88];
	fma.rn.f64 	%fd596, %fd593, %fd592, %fd594;
	fma.rn.f64 	%fd597, %fd596, %fd592, %fd595;
	ld.global.nc.v2.f64 	{%fd598, %fd599}, [%rd88+16];
	fma.rn.f64 	%fd600, %fd597, %fd592, %fd598;
	fma.rn.f64 	%fd601, %fd600, %fd592, %fd599;
	ld.global.nc.v2.f64 	{%fd602, %fd603}, [%rd88+32];
	fma.rn.f64 	%fd604, %fd601, %fd592, %fd602;
	fma.rn.f64 	%fd605, %fd604, %fd592, %fd603;
	fma.rn.f64 	%fd606, %fd605, %fd705, %fd705;
	fma.rn.f64 	%fd607, %fd605, %fd592, 0d3FF0000000000000;
	selp.f64 	%fd608, %fd607, %fd606, %p79;
	and.b32  	%r228, %r281, 2;
	setp.eq.s32 	%p80, %r228, 0;
	mov.f64 	%fd609, 0d0000000000000000;
	sub.f64 	%fd610, %fd609, %fd608;
	selp.f64 	%fd86, %fd608, %fd610, %p80;
	@%p78 bra 	$L__BB0_71;
	{ // callseq 21, 0
	.param .b64 param0;
	st.param.f64 	[param0], %fd81;
	.param .align 16 .b8 retval0[16];
	call.uni (retval0), 
	__internal_trig_reduction_slowpathd, 
	(
	param0
	);
	ld.param.f64 	%fd706, [retval0];
	ld.param.b32 	%r282, [retval0+8];
	} // callseq 21
$L__BB0_71:
	add.s32 	%r230, %r282, 1;
	shl.b32 	%r231, %r230, 6;
	cvt.u64.u32 	%rd89, %r231;
	and.b64  	%rd90, %rd89, 64;
	add.s64 	%rd92, %rd5, %rd90;
	mul.rn.f64 	%fd612, %fd706, %fd706;
	and.b32  	%r232, %r282, 1;
	setp.eq.b32 	%p81, %r232, 1;
	selp.f64 	%fd613, 0d3DE5DB65F9785EBA, 0dBDA8FF8320FD8164, %p81;
	ld.global.nc.v2.f64 	{%fd614, %fd615}, [%rd92];
	fma.rn.f64 	%fd616, %fd613, %fd612, %fd614;
	fma.rn.f64 	%fd617, %fd616, %fd612, %fd615;
	ld.global.nc.v2.f64 	{%fd618, %fd619}, [%rd92+16];
	fma.rn.f64 	%fd620, %fd617, %fd612, %fd618;
	fma.rn.f64 	%fd621, %fd620, %fd612, %fd619;
	ld.global.nc.v2.f64 	{%fd622, %fd623}, [%rd92+32];
	fma.rn.f64 	%fd624, %fd621, %fd612, %fd622;
	fma.rn.f64 	%fd625, %fd624, %fd612, %fd623;
	fma.rn.f64 	%fd626, %fd625, %fd706, %fd706;
	fma.rn.f64 	%fd627, %fd625, %fd612, 0d3FF0000000000000;
	selp.f64 	%fd628, %fd626, %fd627, %p81;
	and.b32  	%r233, %r230, 2;
	setp.eq.s32 	%p82, %r233, 0;
	mov.f64 	%fd629, 0d0000000000000000;
	sub.f64 	%fd630, %fd629, %fd628;
	selp.f64 	%fd631, %fd628, %fd630, %p82;
	mul.f64 	%fd632, %fd631, %fd631;
	fma.rn.f64 	%fd633, %fd86, %fd86, %fd632;
	mul.f64 	%fd634, %fd633, 0d3FF0000A7C5AC472;
	mul.f64 	%fd635, %fd634, %fd81;
	cvt.rzi.s32.f64 	%r106, %fd635;
	setp.eq.s32 	%p83, %r279, 99998;
	@%p83 bra 	$L__BB0_77;
	cvt.rn.f64.s32 	%fd89, %r106;
	abs.f64 	%fd90, %fd89;
	mul.f64 	%fd636, %fd89, 0d3FE45F306DC9C883;
	cvt.rni.s32.f64 	%r284, %fd636;
	cvt.rn.f64.s32 	%fd637, %r284;
	fma.rn.f64 	%fd638, %fd637, 0dBFF921FB54442D18, %fd89;
	fma.rn.f64 	%fd639, %fd637, 0dBC91A62633145C00, %fd638;
	fma.rn.f64 	%fd708, %fd637, 0dB97B839A252049C0, %fd639;
	setp.ltu.f64 	%p84, %fd90, 0d41E0000000000000;
	mov.f64 	%fd707, %fd708;
	mov.u32 	%r283, %r284;
	@%p84 bra 	$L__BB0_74;
	{ // callseq 22, 0
	.param .b64 param0;
	st.param.f64 	[param0], %fd89;
	.param .align 16 .b8 retval0[16];
	call.uni (retval0), 
	__internal_trig_reduction_slowpathd, 
	(
	param0
	);
	ld.param.f64 	%fd707, [retval0];
	ld.param.b32 	%r283, [retval0+8];
	} // callseq 22
$L__BB0_74:
	setp.ltu.f64 	%p85, %fd90, 0d41E0000000000000;
	shl.b32 	%r235, %r283, 6;
	cvt.u64.u32 	%rd93, %r235;
	and.b64  	%rd94, %rd93, 64;
	add.s64 	%rd96, %rd5, %rd94;
	mul.rn.f64 	%fd641, %fd707, %fd707;
	and.b32  	%r236, %r283, 1;
	setp.eq.b32 	%p86, %r236, 1;
	selp.f64 	%fd642, 0dBDA8FF8320FD8164, 0d3DE5DB65F9785EBA, %p86;
	ld.global.nc.v2.f64 	{%fd643, %fd644}, [%rd96];
	fma.rn.f64 	%fd645, %fd642, %fd641, %fd643;
	fma.rn.f64 	%fd646, %fd645, %fd641, %fd644;
	ld.global.nc.v2.f64 	{%fd647, %fd648}, [%rd96+16];
	fma.rn.f64 	%fd649, %fd646, %fd641, %fd647;
	fma.rn.f64 	%fd650, %fd649, %fd641, %fd648;
	ld.global.nc.v2.f64 	{%fd651, %fd652}, [%rd96+32];
	fma.rn.f64 	%fd653, %fd650, %fd641, %fd651;
	fma.rn.f64 	%fd654, %fd653, %fd641, %fd652;
	fma.rn.f64 	%fd655, %fd654, %fd707, %fd707;
	fma.rn.f64 	%fd656, %fd654, %fd641, 0d3FF0000000000000;
	selp.f64 	%fd657, %fd656, %fd655, %p86;
	and.b32  	%r237, %r283, 2;
	setp.eq.s32 	%p87, %r237, 0;
	mov.f64 	%fd658, 0d0000000000000000;
	sub.f64 	%fd659, %fd658, %fd657;
	selp.f64 	%fd94, %fd657, %fd659, %p87;
	@%p85 bra 	$L__BB0_76;
	{ // callseq 23, 0
	.param .b64 param0;
	st.param.f64 	[param0], %fd89;
	.param .align 16 .b8 retval0[16];
	call.uni (retval0), 
	__internal_trig_reduction_slowpathd, 
	(
	param0
	);
	ld.param.f64 	%fd708, [retval0];
	ld.param.b32 	%r284, [retval0+8];
	} // callseq 23
$L__BB0_76:
	add.s32 	%r239, %r284, 1;
	shl.b32 	%r240, %r239, 6;
	cvt.u64.u32 	%rd97, %r240;
	and.b64  	%rd98, %rd97, 64;
	add.s64 	%rd100, %rd5, %rd98;
	mul.rn.f64 	%fd661, %fd708, %fd708;
	and.b32  	%r241, %r284, 1;
	setp.eq.b32 	%p88, %r241, 1;
	selp.f64 	%fd662, 0d3DE5DB65F9785EBA, 0dBDA8FF8320FD8164, %p88;
	ld.global.nc.v2.f64 	{%fd663, %fd664}, [%rd100];
	fma.rn.f64 	%fd665, %fd662, %fd661, %fd663;
	fma.rn.f64 	%fd666, %fd665, %fd661, %fd664;
	ld.global.nc.v2.f64 	{%fd667, %fd668}, [%rd100+16];
	fma.rn.f64 	%fd669, %fd666, %fd661, %fd667;
	fma.rn.f64 	%fd670, %fd669, %fd661, %fd668;
	ld.global.nc.v2.f64 	{%fd671, %fd672}, [%rd100+32];
	fma.rn.f64 	%fd673, %fd670, %fd661, %fd671;
	fma.rn.f64 	%fd674, %fd673, %fd661, %fd672;
	fma.rn.f64 	%fd675, %fd674, %fd708, %fd708;
	fma.rn.f64 	%fd676, %fd674, %fd661, 0d3FF0000000000000;
	selp.f64 	%fd677, %fd675, %fd676, %p88;
	and.b32  	%r242, %r239, 2;
	setp.eq.s32 	%p89, %r242, 0;
	mov.f64 	%fd678, 0d0000000000000000;
	sub.f64 	%fd679, %fd678, %fd677;
	selp.f64 	%fd680, %fd677, %fd679, %p89;
	mul.f64 	%fd681, %fd680, %fd680;
	fma.rn.f64 	%fd682, %fd94, %fd94, %fd681;
	mul.f64 	%fd683, %fd682, 0d3FF0000A7C5AC472;
	mul.f64 	%fd684, %fd683, %fd89;
	cvt.rzi.s32.f64 	%r280, %fd684;
	add.s32 	%r279, %r279, 2;
	bra.uni 	$L__BB0_67;
$L__BB0_77:
	add.s32 	%r278, %r278, 1;
	setp.ne.s32 	%p90, %r278, 6;
	@%p90 bra 	$L__BB0_66;
	st.global.u32 	[%rd1+20], %r106;
	ret;

}
.func  (.param .align 16 .b8 func_retval0[16]) __internal_trig_reduction_slowpathd(
	.param .b64 __internal_trig_reduction_slowpathd_param_0
)
{
	.local .align 8 .b8 	__local_depot1[40];
	.reg .b64 	%SP;
	.reg .b64 	%SPL;
	.reg .pred 	%p<10>;
	.reg .b32 	%r<47>;
	.reg .b64 	%rd<74>;
	.reg .b64 	%fd<5>;

	mov.u64 	%SPL, __local_depot1;
	ld.param.f64 	%fd4, [__internal_trig_reduction_slowpathd_param_0];
	add.u64 	%rd1, %SPL, 0;
	{
	.reg .b32 %temp; 
	mov.b64 	{%temp, %r1}, %fd4;
	}
	shr.u32 	%r2, %r1, 20;
	and.b32  	%r3, %r2, 2047;
	setp.eq.s32 	%p1, %r3, 2047;
	mov.b32 	%r46, 0;
	@%p1 bra 	$L__BB1_9;
	add.s32 	%r20, %r3, -1024;
	mov.b64 	%rd20, %fd4;
	shl.b64 	%rd2, %rd20, 11;
	shr.u32 	%r4, %r20, 6;
	sub.s32 	%r45, 15, %r4;
	sub.s32 	%r21, 19, %r4;
	setp.lt.u32 	%p2, %r20, 128;
	selp.b32 	%r6, 18, %r21, %p2;
	setp.ge.s32 	%p3, %r45, %r6;
	mov.b64 	%rd70, 0;
	@%p3 bra 	$L__BB1_4;
	add.s32 	%r23, %r6, %r4;
	neg.s32 	%r43, %r23;
	or.b64  	%rd3, %rd2, -9223372036854775808;
	mov.b64 	%rd70, 0;
	mov.b32 	%r42, 0;
	mov.u64 	%rd25, __cudart_i2opi_d;
	mov.u32 	%r44, %r45;
$L__BB1_3:
	.pragma "nounroll";
	mul.wide.s32 	%rd22, %r42, 8;
	add.s64 	%rd23, %rd1, %rd22;
	mul.wide.s32 	%rd24, %r44, 8;
	add.s64 	%rd26, %rd25, %rd24;
	ld.global.nc.u64 	%rd27, [%rd26];
	{
	.reg .u32 %r0, %r1, %r2, %r3, %alo, %ahi, %blo, %bhi, %clo, %chi;
	mov.b64 	{%alo,%ahi}, %rd27;
	mov.b64 	{%blo,%bhi}, %rd3;
	mov.b64 	{%clo,%chi}, %rd70;
	mad.lo.cc.u32 	%r0, %alo, %blo, %clo;
	madc.hi.cc.u32 	%r1, %alo, %blo, %chi;
	madc.hi.u32 	%r2, %alo, %bhi, 0;
	mad.lo.cc.u32 	%r1, %alo, %bhi, %r1;
	madc.hi.cc.u32 	%r2, %ahi, %blo, %r2;
	madc.hi.u32 	%r3, %ahi, %bhi, 0;
	mad.lo.cc.u32 	%r1, %ahi, %blo, %r1;
	madc.lo.cc.u32 	%r2, %ahi, %bhi, %r2;
	addc.u32 	%r3, %r3, 0;
	mov.b64 	%rd28, {%r0,%r1};
	mov.b64 	%rd70, {%r2,%r3};
	}
	st.local.u64 	[%rd23], %rd28;
	add.s32 	%r44, %r44, 1;
	add.s32 	%r43, %r43, 1;
	add.s32 	%r42, %r42, 1;
	setp.ne.s32 	%p4, %r43, -15;
	mov.u32 	%r45, %r6;
	@%p4 bra 	$L__BB1_3;
$L__BB1_4:
	cvt.s64.s32 	%rd29, %r45;
	cvt.u64.u32 	%rd30, %r4;
	add.s64 	%rd31, %rd30, %rd29;
	shl.b64 	%rd32, %rd31, 3;
	add.s64 	%rd33, %rd1, %rd32;
	st.local.u64 	[%rd33+-120], %rd70;
	and.b32  	%r15, %r2, 63;
	ld.local.u64 	%rd72, [%rd1+16];
	ld.local.u64 	%rd71, [%rd1+24];
	setp.eq.s32 	%p5, %r15, 0;
	@%p5 bra 	$L__BB1_6;
	shl.b64 	%rd34, %rd71, %r15;
	shr.u64 	%rd35, %rd72, 1;
	xor.b32  	%r24, %r15, 63;
	shr.u64 	%rd36, %rd35, %r24;
	or.b64  	%rd71, %rd34, %rd36;
	ld.local.u64 	%rd37, [%rd1+8];
	shl.b64 	%rd38, %rd72, %r15;
	shr.u64 	%rd39, %rd37, 1;
	shr.u64 	%rd40, %rd39, %r24;
	or.b64  	%rd72, %rd38, %rd40;
$L__BB1_6:
	and.b32  	%r25, %r1, -2147483648;
	shr.u64 	%rd41, %rd71, 62;
	cvt.u32.u64 	%r26, %rd41;
	mov.b64 	{%r27, %r28}, %rd71;
	mov.b64 	{%r29, %r30}, %rd72;
	shf.l.wrap.b32 	%r31, %r30, %r27, 2;
	shf.l.wrap.b32 	%r32, %r27, %r28, 2;
	mov.b64 	%rd42, {%r31, %r32};
	shl.b64 	%rd43, %rd72, 2;
	shr.u64 	%rd44, %rd42, 63;
	cvt.u32.u64 	%r33, %rd44;
	add.s32 	%r34, %r33, %r26;
	setp.eq.s32 	%p6, %r25, 0;
	neg.s32 	%r35, %r34;
	selp.b32 	%r46, %r34, %r35, %p6;
	setp.gt.s64 	%p7, %rd42, -1;
	mov.b64 	%rd45, 0;
	{
	.reg .u32 %r0, %r1, %r2, %r3, %a0, %a1, %a2, %a3, %b0, %b1, %b2, %b3;
	mov.b64 	{%a0,%a1}, %rd45;
	mov.b64 	{%a2,%a3}, %rd45;
	mov.b64 	{%b0,%b1}, %rd43;
	mov.b64 	{%b2,%b3}, %rd42;
	sub.cc.u32 	%r0, %a0, %b0;
	subc.cc.u32 	%r1, %a1, %b1;
	subc.cc.u32 	%r2, %a2, %b2;
	subc.u32 	%r3, %a3, %b3;
	mov.b64 	%rd46, {%r0,%r1};
	mov.b64 	%rd47, {%r2,%r3};
	}
	xor.b32  	%r36, %r25, -2147483648;
	selp.b64 	%rd73, %rd42, %rd47, %p7;
	selp.b64 	%rd14, %rd43, %rd46, %p7;
	selp.b32 	%r17, %r25, %r36, %p7;
	clz.b64 	%r37, %rd73;
	cvt.u64.u32 	%rd15, %r37;
	setp.eq.s32 	%p8, %r37, 0;
	@%p8 bra 	$L__BB1_8;
	cvt.u32.u64 	%r38, %rd15;
	and.b32  	%r39, %r38, 63;
	shl.b64 	%rd48, %rd73, %r39;
	shr.u64 	%rd49, %rd14, 1;
	not.b32 	%r40, %r38;
	and.b32  	%r41, %r40, 63;
	shr.u64 	%rd50, %rd49, %r41;
	or.b64  	%rd73, %rd48, %rd50;
$L__BB1_8:
	mov.b64 	%rd51, -3958705157555305931;
	{
	.reg .u32 %r0, %r1, %r2, %r3, %alo, %ahi, %blo, %bhi;
	mov.b64 	{%alo,%ahi}, %rd73;
	mov.b64 	{%blo,%bhi}, %rd51;
	mul.lo.u32 	%r0, %alo, %blo;
	mul.hi.u32 	%r1, %alo, %blo;
	mad.lo.cc.u32 	%r1, %alo, %bhi, %r1;
	madc.hi.u32 	%r2, %alo, %bhi, 0;
	mad.lo.cc.u32 	%r1, %ahi, %blo, %r1;
	madc.hi.cc.u32 	%r2, %ahi, %blo, %r2;
	madc.hi.u32 	%r3, %ahi, %bhi, 0;
	mad.lo.cc.u32 	%r2, %ahi, %bhi, %r2;
	addc.u32 	%r3, %r3, 0;
	mov.b64 	%rd52, {%r0,%r1};
	mov.b64 	%rd53, {%r2,%r3};
	}
	setp.gt.s64 	%p9, %rd53, 0;
	{
	.reg .u32 %r0, %r1, %r2, %r3, %a0, %a1, %a2, %a3, %b0, %b1, %b2, %b3;
	mov.b64 	{%a0,%a1}, %rd52;
	mov.b64 	{%a2,%a3}, %rd53;
	mov.b64 	{%b0,%b1}, %rd52;
	mov.b64 	{%b2,%b3}, %rd53;
	add.cc.u32 	%r0, %a0, %b0;
	addc.cc.u32 	%r1, %a1, %b1;
	addc.cc.u32 	%r2, %a2, %b2;
	addc.u32 	%r3, %a3, %b3;
	mov.b64 	%rd54, {%r0,%r1};
	mov.b64 	%rd55, {%r2,%r3};
	}
	selp.b64 	%rd56, %rd55, %rd53, %p9;
	selp.s64 	%rd57, -1, 0, %p9;
	sub.s64 	%rd58, %rd57, %rd15;
	cvt.u64.u32 	%rd59, %r17;
	shl.b64 	%rd60, %rd59, 32;
	add.s64 	%rd61, %rd56, 1;
	shr.u64 	%rd62, %rd61, 10;
	add.s64 	%rd63, %rd62, 1;
	shr.u64 	%rd64, %rd63, 1;
	shl.b64 	%rd65, %rd58, 52;
	add.s64 	%rd66, %rd65, %rd64;
	add.s64 	%rd67, %rd66, 4602678819172646912;
	or.b64  	%rd68, %rd67, %rd60;
	mov.b64 	%fd4, %rd68;
$L__BB1_9:
	st.param.f64 	[func_retval0], %fd4;
	st.param.b32 	[func_retval0+8], %r46;
	ret;

}


// ===== COMPILED SASS (sm_100) =====

	.target	sm_100

	.elftype	@"ET_EXEC"


//--------------------- .note.nv.tkinfo           --------------------------
	.section	.note.nv.tkinfo,"",@"SHT_NOTE"
	.sectionflags	@"SHF_NOTE_NV_TKINFO"
	.tkinfo
        /*0018*/ 	.word	0x00000002
        /*0030*/ 	.string	""
        /*0030*/ 	.string	"ptxas"
        /*0030*/ 	.string	"Cuda compilation tools, release 13.0, V13.0.88"
        /*0030*/ 	.string	"Build cuda_13.0.r13.0/compiler.36424714_0"
        /*0030*/ 	.string	"-arch sm_100 -m 64 "



//--------------------- .note.nv.cuinfo           --------------------------
	.section	.note.nv.cuinfo,"",@"SHT_NOTE"
	.sectionflags	@"SHF_NOTE_NV_CUINFO"
        /*0018*/ 	.short	0x0002
        /*001a*/ 	.short	0x0064
        /*001c*/ 	.short	0x0082
	.zero		2


//--------------------- .nv.info                  --------------------------
	.section	.nv.info,"",@"SHT_CUDA_INFO"
	.align	4


	//----- nvinfo : EIATTR_REGCOUNT
	.align		4
        /*0000*/ 	.byte	0x04, 0x2f
        /*0002*/ 	.short	(.L_3 - .L_2)
	.align		4
.L_2:
        /*0004*/ 	.word	index@(_Z6KernelPi)
        /*0008*/ 	.word	0x00000024


	//----- nvinfo : EIATTR_FRAME_SIZE
	.align		4
.L_3:
        /*000c*/ 	.byte	0x04, 0x11
        /*000e*/ 	.short	(.L_5 - .L_4)
	.align		4
.L_4:
        /*0010*/ 	.word	index@($_Z6KernelPi$__internal_trig_reduction_slowpathd)
        /*0014*/ 	.word	0x00000028


	//----- nvinfo : EIATTR_FRAME_SIZE
	.align		4
.L_5:
        /*0018*/ 	.byte	0x04, 0x11
        /*001a*/ 	.short	(.L_7 - .L_6)
	.align		4
.L_6:
        /*001c*/ 	.word	index@(_Z6KernelPi)
        /*0020*/ 	.word	0x00000028


	//----- nvinfo : EIATTR_MIN_STACK_SIZE
	.align		4
.L_7:
        /*0024*/ 	.byte	0x04, 0x12
        /*0026*/ 	.short	(.L_9 - .L_8)
	.align		4
.L_8:
        /*0028*/ 	.word	index@(_Z6KernelPi)
        /*002c*/ 	.word	0x00000028
.L_9:


//--------------------- .nv.compat                --------------------------
	.section	.nv.compat,"",@"SHT_CUDA_COMPAT_INFO"
	.align	4
        /*0000*/ 	.byte	0x02, 0x09, 0x00, 0x00, 0x02, 0x02, 0x01, 0x00, 0x02, 0x05, 0x05, 0x00, 0x03, 0x07, 0x01, 0x01
        /*0010*/ 	.byte	0x02, 0x03, 0x00, 0x00, 0x02, 0x06, 0x01, 0x00, 0x04, 0x0b, 0x08, 0x00, 0x01, 0x00, 0x00, 0x00
        /*0020*/ 	.byte	0x00, 0x00, 0x00, 0x00


//--------------------- .nv.info._Z6KernelPi      --------------------------
	.section	.nv.info._Z6KernelPi,"",@"SHT_CUDA_INFO"
	.sectionflags	@""
	.align	4


	//----- nvinfo : EIATTR_CUDA_API_VERSION
	.align		4
        /*0000*/ 	.byte	0x04, 0x37
        /*0002*/ 	.short	(.L_11 - .L_10)
.L_10:
        /*0004*/ 	.word	0x00000082


	//----- nvinfo : EIATTR_KPARAM_INFO
	.align		4
.L_11:
        /*0008*/ 	.byte	0x04, 0x17
        /*000a*/ 	.short	(.L_13 - .L_12)
.L_12:
        /*000c*/ 	.word	0x00000000
        /*0010*/ 	.short	0x0000
        /*0012*/ 	.short	0x0000
        /*0014*/ 	.byte	0x00, 0xf5, 0x21, 0x00


	//----- nvinfo : EIATTR_SPARSE_MMA_MASK
	.align		4
.L_13:
        /*0018*/ 	.byte	0x03, 0x50
        /*001a*/ 	.short	0x0000


	//----- nvinfo : EIATTR_MAXREG_COUNT
	.align		4
        /*001c*/ 	.byte	0x03, 0x1b
        /*001e*/ 	.short	0x00ff


	//----- nvinfo : EIATTR_MERCURY_ISA_VERSION
	.align		4
        /*0020*/ 	.byte	0x03, 0x5f
        /*0022*/ 	.short	0x0101


	//----- nvinfo : EIATTR_VRC_CTA_INIT_COUNT
	.align		4
        /*0024*/ 	.byte	0x02, 0x4a
	.zero		1
	.zero		1


	//----- nvinfo : EIATTR_EXIT_INSTR_OFFSETS
	.align		4
        /*0028*/ 	.byte	0x04, 0x1c
        /*002a*/ 	.short	(.L_15 - .L_14)


	//   ....[0]....
.L_14:
        /*002c*/ 	.word	0x000054f0


	//----- nvinfo : EIATTR_CRS_STACK_SIZE
	.align		4
.L_15:
        /*0030*/ 	.byte	0x04, 0x1e
        /*0032*/ 	.short	(.L_17 - .L_16)
.L_16:
        /*0034*/ 	.word	0x00000000


	//----- nvinfo : EIATTR_CBANK_PARAM_SIZE
	.align		4
.L_17:
        /*0038*/ 	.byte	0x03, 0x19
        /*003a*/ 	.short	0x0008


	//----- nvinfo : EIATTR_PARAM_CBANK
	.align		4
        /*003c*/ 	.byte	0x04, 0x0a
        /*003e*/ 	.short	(.L_19 - .L_18)
	.align		4
.L_18:
        /*0040*/ 	.word	index@(.nv.constant0._Z6KernelPi)
        /*0044*/ 	.short	0x0380
        /*0046*/ 	.short	0x0008


	//----- nvinfo : EIATTR_SW_WAR
	.align		4
.L_19:
        /*0048*/ 	.byte	0x04, 0x36
        /*004a*/ 	.short	(.L_21 - .L_20)
.L_20:
        /*004c*/ 	.word	0x00000008
.L_21:


//--------------------- .nv.callgraph             --------------------------
	.section	.nv.callgraph,"",@"SHT_CUDA_CALLGRAPH"
	.align	4
	.sectionentsize	8
	.align		4
        /*0000*/ 	.word	0x00000000
	.align		4
        /*0004*/ 	.word	0xffffffff
	.align		4
        /*0008*/ 	.word	0x00000000
	.align		4
        /*000c*/ 	.word	0xfffffffe
	.align		4
        /*0010*/ 	.word	0x00000000
	.align		4
        /*0014*/ 	.word	0xfffffffd
	.align		4
        /*0018*/ 	.word	0x00000000
	.align		4
        /*001c*/ 	.word	0xfffffffc


//--------------------- .nv.constant4             --------------------------
	.section	.nv.constant4,"a",@progbits
	.align	8
	.align		8
.nv.constant4:
        /*0000*/ 	.dword	__cudart_i2opi_d
	.align		8
        /*0008*/ 	.dword	__cudart_sin_cos_coeffs


//--------------------- .text._Z6KernelPi         --------------------------
	.section	.text._Z6KernelPi,"ax",@progbits
	.align	128
        .global         _Z6KernelPi
        .type           _Z6KernelPi,@function
        .size           _Z6KernelPi,(.L_x_80 - _Z6KernelPi)
        .other          _Z6KernelPi,@"STO_CUDA_ENTRY STV_DEFAULT"
_Z6KernelPi:
.text._Z6KernelPi:
[----:B------:R-:W0:Y:S01]  /*0000*/  LDC R1, c[0x0][0x37c] ;  /* 0x0000df00ff017b82 */ /* 0x000e220000000800 */
[----:B------:R-:W1:Y:S07]  /*0010*/  S2R R0, SR_TID.Z ;  /* 0x0000000000007919 */ /* 0x000e6e0000002300 */
[----:B------:R-:W-:Y:S01]  /*0020*/  S2UR UR9, SR_CTAID.X ;  /* 0x00000000000979c3 */ /* 0x000fe20000002500 */
[----:B------:R-:W2:Y:S01]  /*0030*/  LDCU UR4, c[0x0][0x370] ;  /* 0x00006e00ff0477ac */ /* 0x000ea20008000800 */
[----:B0-----:R-:W-:Y:S01]  /*0040*/  VIADD R1, R1, 0xffffffd8 ;  /* 0xffffffd801017836 */ /* 0x001fe20000000000 */
[----:B------:R-:W0:Y:S01]  /*0050*/  S2R R2, SR_TID.Y ;  /* 0x0000000000027919 */ /* 0x000e220000002200 */
[----:B------:R-:W-:Y:S01]  /*0060*/  IMAD.MOV.U32 R16, RZ, RZ, 0x1 ;  /* 0x00000001ff107424 */ /* 0x000fe200078e00ff */
[----:B------:R-:W3:Y:S01]  /*0070*/  LDCU UR8, c[0x0][0x360] ;  /* 0x00006c00ff0877ac */ /* 0x000ee20008000800 */
[----:B------:R-:W3:Y:S02]  /*0080*/  S2R R3, SR_TID.X ;  /* 0x0000000000037919 */ /* 0x000ee40000002100 */
[----:B------:R-:W2:Y:S01]  /*0090*/  S2UR UR5, SR_CTAID.Y ;  /* 0x00000000000579c3 */ /* 0x000ea20000002600 */
[----:B------:R-:W0:Y:S01]  /*00a0*/  LDCU UR10, c[0x0][0x364] ;  /* 0x00006c80ff0a77ac */ /* 0x000e220008000800 */
[----:B------:R-:W4:Y:S06]  /*00b0*/  LDCU.64 UR6, c[0x0][0x358] ;  /* 0x00006b00ff0677ac */ /* 0x000f2c0008000a00 */
[----:B------:R-:W1:Y:S01]  /*00c0*/  LDC R5, c[0x0][0x368] ;  /* 0x0000da00ff057b82 */ /* 0x000e620000000800 */
[----:B--2---:R-:W-:-:S06]  /*00d0*/  UIMAD UR4, UR5, UR4, UR9 ;  /* 0x00000004050472a4 */ /* 0x004fcc000f8e0209 */
[----:B-1----:R-:W-:-:S04]  /*00e0*/  IMAD R5, R5, UR4, R0 ;  /* 0x0000000405057c24 */ /* 0x002fc8000f8e0200 */
[----:B0-----:R-:W-:-:S04]  /*00f0*/  IMAD R4, R5, UR10, R2 ;  /* 0x0000000a05047c24 */ /* 0x001fc8000f8e0202 */
[----:B---34-:R-:W-:-:S07]  /*0100*/  IMAD R17, R4, UR8, R3 ;  /* 0x0000000804117c24 */ /* 0x018fce000f8e0203 */
.L_x_11:
[C---:B------:R-:W-:Y:S01]  /*0110*/  ISETP.NE.AND P0, PT, R16.reuse, 0x5, PT ;  /* 0x000000051000780c */ /* 0x040fe20003f05270 */
[----:B0-----:R-:W0:Y:S03]  /*0120*/  LDCU.64 UR12, c[0x4][0x8] ;  /* 0x01000100ff0c77ac */ /* 0x001e260008000a00 */
[----:B------:R-:W-:Y:S01]  /*0130*/  SEL R22, R17, R16, !P0 ;  /* 0x0000001011167207 */ /* 0x000fe20004000000 */
[----:B------:R-:W-:Y:S01]  /*0140*/  VIADD R16, R16, 0x1 ;  /* 0x0000000110107836 */ /* 0x000fe20000000000 */
[----:B------:R-:W-:-:S04]  /*0150*/  UMOV UR4, 0x1 ;  /* 0x0000000100047882 */ /* 0x000fc80000000000 */
[----:B-1----:R-:W-:-:S13]  /*0160*/  ISETP.NE.AND P4, PT, R16, 0x6, PT ;  /* 0x000000061000780c */ /* 0x002fda0003f85270 */
.L_x_10:
[----:B-12---:R-:W1:Y:S01]  /*0170*/  I2F.F64 R22, R22 ;  /* 0x0000001600167312 */ /* 0x006e620000201c00 */
[----:B------:R-:W-:Y:S01]  /*0180*/  UMOV UR10, 0x6dc9c883 ;  /* 0x6dc9c883000a7882 */ /* 0x000fe20000000000 */
[----:B------:R-:W-:Y:S01]  /*0190*/  UMOV UR11, 0x3fe45f30 ;  /* 0x3fe45f30000b7882 */ /* 0x000fe20000000000 */
[----:B------:R-:W-:Y:S01]  /*01a0*/  BSSY.RECONVERGENT B2, `(.L_x_0) ;  /* 0x0000019000027945 */ /* 0x000fe20003800200 */
[C---:B-1----:R-:W-:Y:S01]  /*01b0*/  DMUL R4, R22.reuse, UR10 ;  /* 0x0000000a16047c28 */ /* 0x042fe20008000000 */
[----:B------:R-:W-:Y:S01]  /*01c0*/  UMOV UR10, 0x54442d18 ;  /* 0x54442d18000a7882 */ /* 0x000fe20000000000 */
[----:B------:R-:W-:Y:S01]  /*01d0*/  UMOV UR11, 0x3ff921fb ;  /* 0x3ff921fb000b7882 */ /* 0x000fe20000000000 */
[----:B------:R-:W-:-:S03]  /*01e0*/  DSETP.GE.AND P0, PT, |R22|, 2.14748364800000000000e+09, PT ;  /* 0x41e000001600742a */ /* 0x000fc60003f06200 */
[----:B------:R-:W1:Y:S08]  /*01f0*/  F2I.F64 R19, R4 ;  /* 0x0000000400137311 */ /* 0x000e700000301100 */
[----:B-1----:R-:W1:Y:S01]  /*0200*/  I2F.F64 R24, R19 ;  /* 0x0000001300187312 */ /* 0x002e620000201c00 */
[----:B------:R-:W-:Y:S01]  /*0210*/  IMAD.MOV.U32 R18, RZ, RZ, R19 ;  /* 0x000000ffff127224 */ /* 0x000fe200078e0013 */
[----:B-1----:R-:W-:Y:S01]  /*0220*/  DFMA R6, R24, -UR10, R22 ;  /* 0x8000000a18067c2b */ /* 0x002fe20008000016 */
[----:B------:R-:W-:Y:S01]  /*0230*/  UMOV UR10, 0x33145c00 ;  /* 0x33145c00000a7882 */ /* 0x000fe20000000000 */
[----:B------:R-:W-:-:S06]  /*0240*/  UMOV UR11, 0x3c91a626 ;  /* 0x3c91a626000b7882 */ /* 0x000fcc0000000000 */
[----:B------:R-:W-:Y:S01]  /*0250*/  DFMA R6, R24, -UR10, R6 ;  /* 0x8000000a18067c2b */ /* 0x000fe20008000006 */
[----:B------:R-:W-:Y:S01]  /*0260*/  UMOV UR10, 0x252049c0 ;  /* 0x252049c0000a7882 */ /* 0x000fe20000000000 */
[----:B------:R-:W-:-:S06]  /*0270*/  UMOV UR11, 0x397b839a ;  /* 0x397b839a000b7882 */ /* 0x000fcc0000000000 */
[----:B------:R-:W-:-:S10]  /*0280*/  DFMA R24, R24, -UR10, R6 ;  /* 0x8000000a18187c2b */ /* 0x000fd40008000006 */
[----:B------:R-:W-:Y:S02]  /*0290*/  IMAD.MOV.U32 R28, RZ, RZ, R24 ;  /* 0x000000ffff1c7224 */ /* 0x000fe400078e0018 */
[----:B------:R-:W-:Y:S01]  /*02a0*/  IMAD.MOV.U32 R29, RZ, RZ, R25 ;  /* 0x000000ffff1d7224 */ /* 0x000fe200078e0019 */
[----:B------:R-:W-:Y:S06]  /*02b0*/  @!P0 BRA `(.L_x_1) ;  /* 0x00000000001c8947 */ /* 0x000fec0003800000 */
[----:B------:R-:W-:Y:S01]  /*02c0*/  IMAD.MOV.U32 R6, RZ, RZ, R22 ;  /* 0x000000ffff067224 */ /* 0x000fe200078e0016 */
[----:B------:R-:W-:Y:S01]  /*02d0*/  MOV R14, 0x300 ;  /* 0x00000300000e7802 */ /* 0x000fe20000000f00 */
[----:B------:R-:W-:-:S07]  /*02e0*/  IMAD.MOV.U32 R21, RZ, RZ, R23 ;  /* 0x000000ffff157224 */ /* 0x000fce00078e0017 */
[----:B0-----:R-:W-:Y:S05]  /*02f0*/  CALL.REL.NOINC `($_Z6KernelPi$__internal_trig_reduction_slowpathd) ;  /* 0x0000005000807944 */ /* 0x001fea0003c00000 */
[----:B------:R-:W-:Y:S02]  /*0300*/  IMAD.MOV.U32 R19, RZ, RZ, R7 ;  /* 0x000000ffff137224 */ /* 0x000fe400078e0007 */
[----:B------:R-:W-:Y:S02]  /*0310*/  IMAD.MOV.U32 R28, RZ, RZ, R20 ;  /* 0x000000ffff1c7224 */ /* 0x000fe400078e0014 */
[----:B------:R-:W-:-:S07]  /*0320*/  IMAD.MOV.U32 R29, RZ, RZ, R21 ;  /* 0x000000ffff1d7224 */ /* 0x000fce00078e0015 */
.L_x_1:
[----:B0-----:R-:W-:Y:S05]  /*0330*/  BSYNC.RECONVERGENT B2 ;  /* 0x0000000000027941 */ /* 0x001fea0003800200 */
.L_x_0:
[----:B------:R-:W-:-:S05]  /*0340*/  IMAD.SHL.U32 R4, R19, 0x40, RZ ;  /* 0x0000004013047824 */ /* 0x000fca00078e00ff */
[----:B------:R-:W-:-:S04]  /*0350*/  LOP3.LUT R4, R4, 0x40, RZ, 0xc0, !PT ;  /* 0x0000004004047812 */ /* 0x000fc800078ec0ff */
[----:B------:R-:W-:-:S05]  /*0360*/  IADD3 R30, P0, PT, R4, UR12, RZ ;  /* 0x0000000c041e7c10 */ /* 0x000fca000ff1e0ff */
[----:B------:R-:W-:-:S05]  /*0370*/  IMAD.X R31, RZ, RZ, UR13, P0 ;  /* 0x0000000dff1f7e24 */ /* 0x000fca00080e06ff */
[----:B------:R-:W2:Y:S04]  /*0380*/  LDG.E.128.CONSTANT R4, desc[UR6][R30.64] ;  /* 0x000000061e047981 */ /* 0x000ea8000c1e9d00 */
[----:B------:R-:W3:Y:S04]  /*0390*/  LDG.E.128.CONSTANT R8, desc[UR6][R30.64+0x10] ;  /* 0x000010061e087981 */ /* 0x000ee8000c1e9d00 */
[----:B------:R-:W4:Y:S01]  /*03a0*/  LDG.E.128.CONSTANT R12, desc[UR6][R30.64+0x20] ;  /* 0x000020061e0c7981 */ /* 0x000f22000c1e9d00 */
[----:B------:R-:W-:Y:S01]  /*03b0*/  LOP3.LUT R20, R19, 0x1, RZ, 0xc0, !PT ;  /* 0x0000000113147812 */ /* 0x000fe200078ec0ff */
[----:B------:R-:W-:Y:S01]  /*03c0*/  IMAD.MOV.U32 R21, RZ, RZ, 0x3da8ff83 ;  /* 0x3da8ff83ff157424 */ /* 0x000fe200078e00ff */
[----:B------:R-:W-:Y:S01]  /*03d0*/  DMUL R26, R28, R28 ;  /* 0x0000001c1c1a7228 */ /* 0x000fe20000000000 */
[----:B------:R-:W-:Y:S01]  /*03e0*/  BSSY.RECONVERGENT B2, `(.L_x_2) ;  /* 0x000001c000027945 */ /* 0x000fe20003800200 */
[----:B------:R-:W-:Y:S01]  /*03f0*/  ISETP.NE.U32.AND P0, PT, R20, 0x1, PT ;  /* 0x000000011400780c */ /* 0x000fe20003f05070 */
[----:B------:R-:W-:Y:S01]  /*0400*/  IMAD.MOV.U32 R20, RZ, RZ, 0x20fd8164 ;  /* 0x20fd8164ff147424 */ /* 0x000fe200078e00ff */
[----:B------:R-:W-:-:S02]  /*0410*/  DSETP.GE.AND P1, PT, |R22|, 2.14748364800000000000e+09, PT ;  /* 0x41e000001600742a */ /* 0x000fc40003f26200 */
[----:B------:R-:W-:Y:S02]  /*0420*/  FSEL R21, -R21, 0.11223486810922622681, !P0 ;  /* 0x3de5db6515157808 */ /* 0x000fe40004000100 */
[----:B------:R-:W-:-:S06]  /*0430*/  FSEL R20, R20, -8.06006814911005101289e+34, !P0 ;  /* 0xf9785eba14147808 */ /* 0x000fcc0004000000 */
[----:B--2---:R-:W-:-:S08]  /*0440*/  DFMA R4, R26, R20, R4 ;  /* 0x000000141a04722b */ /* 0x004fd00000000004 */
[----:B------:R-:W-:-:S08]  /*0450*/  DFMA R4, R26, R4, R6 ;  /* 0x000000041a04722b */ /* 0x000fd00000000006 */
[----:B---3--:R-:W-:-:S08]  /*0460*/  DFMA R4, R26, R4, R8 ;  /* 0x000000041a04722b */ /* 0x008fd00000000008 */
[----:B------:R-:W-:-:S08]  /*0470*/  DFMA R4, R26, R4, R10 ;  /* 0x000000041a04722b */ /* 0x000fd0000000000a */
[----:B----4-:R-:W-:-:S08]  /*0480*/  DFMA R4, R26, R4, R12 ;  /* 0x000000041a04722b */ /* 0x010fd0000000000c */
[----:B------:R-:W-:-:S08]  /*0490*/  DFMA R4, R26, R4, R14 ;  /* 0x000000041a04722b */ /* 0x000fd0000000000e */
[----:B------:R-:W-:Y:S02]  /*04a0*/  DFMA R6, R4, R28, R28 ;  /* 0x0000001c0406722b */ /* 0x000fe4000000001c */
[----:B------:R-:W-:-:S10]  /*04b0*/  DFMA R4, R26, R4, 1 ;  /* 0x3ff000001a04742b */ /* 0x000fd40000000004 */
[----:B------:R-:W-:Y:S02]  /*04c0*/  FSEL R6, R4, R6, !P0 ;  /* 0x0000000604067208 */ /* 0x000fe40004000000 */
[----:B------:R-:W-:Y:S02]  /*04d0*/  FSEL R7, R5, R7, !P0 ;  /* 0x0000000705077208 */ /* 0x000fe40004000000 */
[----:B------:R-:W-:-:S04]  /*04e0*/  LOP3.LUT P0, RZ, R19, 0x2, RZ, 0xc0, !PT ;  /* 0x0000000213ff7812 */ /* 0x000fc8000780c0ff */
[----:B------:R-:W-:-:S10]  /*04f0*/  DADD R4, RZ, -R6 ;  /* 0x00000000ff047229 */ /* 0x000fd40000000806 */
[----:B------:R-:W-:Y:S02]  /*0500*/  FSEL R26, R6, R4, !P0 ;  /* 0x00000004061a7208 */ /* 0x000fe40004000000 */
[----:B------:R-:W-:Y:S01]  /*0510*/  FSEL R27, R7, R5, !P0 ;  /* 0x00000005071b7208 */ /* 0x000fe20004000000 */
[----:B------:R-:W-:Y:S06]  /*0520*/  @!P1 BRA `(.L_x_3) ;  /* 0x00000000001c9947 */ /* 0x000fec0003800000 */
[----:B------:R-:W-:Y:S01]  /*0530*/  IMAD.MOV.U32 R6, RZ, RZ, R22 ;  /* 0x000000ffff067224 */ /* 0x000fe200078e0016 */
[----:B------:R-:W-:Y:S01]  /*0540*/  MOV R14, 0x570 ;  /* 0x00000570000e7802 */ /* 0x000fe20000000f00 */
[----:B------:R-:W-:-:S07]  /*0550*/  IMAD.MOV.U32 R21, RZ, RZ, R23 ;  /* 0x000000ffff157224 */ /* 0x000fce00078e0017 */
[----:B------:R-:W-:Y:S05]  /*0560*/  CALL.REL.NOINC `($_Z6KernelPi$__internal_trig_reduction_slowpathd) ;  /* 0x0000004c00e47944 */ /* 0x000fea0003c00000 */
[----:B------:R-:W-:Y:S02]  /*0570*/  IMAD.MOV.U32 R18, RZ, RZ, R7 ;  /* 0x000000ffff127224 */ /* 0x000fe400078e0007 */
[----:B------:R-:W-:Y:S02]  /*0580*/  IMAD.MOV.U32 R24, RZ, RZ, R20 ;  /* 0x000000ffff187224 */ /* 0x000fe400078e0014 */
[----:B------:R-:W-:-:S07]  /*0590*/  IMAD.MOV.U32 R25, RZ, RZ, R21 ;  /* 0x000000ffff197224 */ /* 0x000fce00078e0015 */
.L_x_3:
[----:B------:R-:W-:Y:S05]  /*05a0*/  BSYNC.RECONVERGENT B2 ;  /* 0x0000000000027941 */ /* 0x000fea0003800200 */
.L_x_2:
[----:B------:R-:W-:-:S04]  /*05b0*/  VIADD R28, R18, 0x1 ;  /* 0x00000001121c7836 */ /* 0x000fc80000000000 */
        /* <DEDUP_REMOVED lines=10> */
[----:B------:R-:W-:Y:S01]  /*0660*/  UMOV UR10, 0x7c5ac472 ;  /* 0x7c5ac472000a7882 */ /* 0x000fe20000000000 */
[----:B------:R-:W-:Y:S01]  /*0670*/  ISETP.NE.U32.AND P0, PT, R18, 0x1, PT ;  /* 0x000000011200780c */ /* 0x000fe20003f05070 */
[----:B------:R-:W-:Y:S01]  /*0680*/  IMAD.MOV.U32 R18, RZ, RZ, 0x20fd8164 ;  /* 0x20fd8164ff127424 */ /* 0x000fe200078e00ff */
[----:B------:R-:W-:Y:S01]  /*0690*/  UMOV UR11, 0x3ff0000a ;  /* 0x3ff0000a000b7882 */ /* 0x000fe20000000000 */
[----:B------:R-:W-:Y:S01]  /*06a0*/  UISETP.NE.AND UP0, UPT, UR4, 0x1869f, UPT ;  /* 0x0001869f0400788c */ /* 0x000fe2000bf05270 */
[----:B------:R-:W-:-:S02]  /*06b0*/  FSEL R19, -R19, 0.11223486810922622681, P0 ;  /* 0x3de5db6513137808 */ /* 0x000fc40000000100 */
[----:B------:R-:W-:-:S06]  /*06c0*/  FSEL R18, R18, -8.06006814911005101289e+34, P0 ;  /* 0xf9785eba12127808 */ /* 0x000fcc0000000000 */
        /* <DEDUP_REMOVED lines=13> */
[----:B------:R-:W-:-:S06]  /*07a0*/  FSEL R5, R7, R5, !P0 ;  /* 0x0000000507057208 */ /* 0x000fcc0004000000 */
[----:B------:R-:W-:-:S08]  /*07b0*/  DMUL R4, R4, R4 ;  /* 0x0000000404047228 */ /* 0x000fd00000000000 */
[----:B------:R-:W-:-:S08]  /*07c0*/  DFMA R4, R26, R26, R4 ;  /* 0x0000001a1a04722b */ /* 0x000fd00000000004 */
[----:B------:R-:W-:-:S08]  /*07d0*/  DMUL R4, R4, UR10 ;  /* 0x0000000a04047c28 */ /* 0x000fd00008000000 */
[----:B------:R-:W-:-:S06]  /*07e0*/  DMUL R4, R22, R4 ;  /* 0x0000000416047228 */ /* 0x000fcc0000000000 */
[----:B------:R0:W1:Y:S01]  /*07f0*/  F2I.F64.TRUNC R23, R4 ;  /* 0x0000000400177311 */ /* 0x000062000030d100 */
[----:B------:R-:W-:Y:S05]  /*0800*/  BRA.U !UP0, `(.L_x_4) ;  /* 0x0000000508b07547 */ /* 0x000fea000b800000 */
[----:B-1----:R-:W0:Y:S01]  /*0810*/  I2F.F64 R22, R23 ;  /* 0x0000001700167312 */ /* 0x002e220000201c00 */
[----:B------:R-:W-:Y:S01]  /*0820*/  UMOV UR10, 0x6dc9c883 ;  /* 0x6dc9c883000a7882 */ /* 0x000fe20000000000 */
[----:B------:R-:W-:Y:S01]  /*0830*/  UMOV UR11, 0x3fe45f30 ;  /* 0x3fe45f30000b7882 */ /* 0x000fe20000000000 */
[----:B------:R-:W-:Y:S01]  /*0840*/  BSSY.RECONVERGENT B2, `(.L_x_5) ;  /* 0x0000019000027945 */ /* 0x000fe20003800200 */
[C---:B0-----:R-:W-:Y:S01]  /*0850*/  DMUL R4, R22.reuse, UR10 ;  /* 0x0000000a16047c28 */ /* 0x041fe20008000000 */
[----:B------:R-:W-:Y:S01]  /*0860*/  UMOV UR10, 0x54442d18 ;  /* 0x54442d18000a7882 */ /* 0x000fe20000000000 */
[----:B------:R-:W-:Y:S01]  /*0870*/  UMOV UR11, 0x3ff921fb ;  /* 0x3ff921fb000b7882 */ /* 0x000fe20000000000 */
[----:B------:R-:W-:-:S03]  /*0880*/  DSETP.GE.AND P0, PT, |R22|, 2.14748364800000000000e+09, PT ;  /* 0x41e000001600742a */ /* 0x000fc60003f06200 */
[----:B------:R-:W0:Y:S08]  /*0890*/  F2I.F64 R19, R4 ;  /* 0x0000000400137311 */ /* 0x000e300000301100 */
[----:B0-----:R-:W0:Y:S01]  /*08a0*/  I2F.F64 R24, R19 ;  /* 0x0000001300187312 */ /* 0x001e220000201c00 */
[----:B------:R-:W-:Y:S01]  /*08b0*/  IMAD.MOV.U32 R18, RZ, RZ, R19 ;  /* 0x000000ffff127224 */ /* 0x000fe200078e0013 */
[----:B0-----:R-:W-:Y:S01]  /*08c0*/  DFMA R6, R24, -UR10, R22 ;  /* 0x8000000a18067c2b */ /* 0x001fe20008000016 */
        /* <DEDUP_REMOVED lines=16> */
.L_x_6:
[----:B------:R-:W-:Y:S05]  /*09d0*/  BSYNC.RECONVERGENT B2 ;  /* 0x0000000000027941 */ /* 0x000fea0003800200 */
.L_x_5:
        /* <DEDUP_REMOVED lines=31> */
[----:B------:R-:W-:Y:S01]  /*0bd0*/  BSSY.RECONVERGENT B3, `(.L_x_9) ;  /* 0x0000005000037945 */ /* 0x000fe20003800200 */
[----:B------:R-:W-:Y:S01]  /*0be0*/  IMAD.MOV.U32 R6, RZ, RZ, R22 ;  /* 0x000000ffff067224 */ /* 0x000fe200078e0016 */
[----:B------:R-:W-:Y:S01]  /*0bf0*/  MOV R14, 0xc20 ;  /* 0x00000c20000e7802 */ /* 0x000fe20000000f00 */
[----:B------:R-:W-:-:S07]  /*0c00*/  IMAD.MOV.U32 R21, RZ, RZ, R23 ;  /* 0x000000ffff157224 */ /* 0x000fce00078e0017 */
[----:B------:R-:W-:Y:S05]  /*0c10*/  CALL.REL.NOINC `($_Z6KernelPi$__internal_trig_reduction_slowpathd) ;  /* 0x0000004800387944 */ /* 0x000fea0003c00000 */
[----:B------:R-:W-:Y:S05]  /*0c20*/  BSYNC.RECONVERGENT B3 ;  /* 0x0000000000037941 */ /* 0x000fea0003800200 */
.L_x_9:
[----:B------:R-:W-:Y:S02]  /*0c30*/  IMAD.MOV.U32 R18, RZ, RZ, R7 ;  /* 0x000000ffff127224 */ /* 0x000fe400078e0007 */
[----:B------:R-:W-:Y:S02]  /*0c40*/  IMAD.MOV.U32 R24, RZ, RZ, R20 ;  /* 0x000000ffff187224 */ /* 0x000fe400078e0014 */
[----:B------:R-:W-:-:S07]  /*0c50*/  IMAD.MOV.U32 R25, RZ, RZ, R21 ;  /* 0x000000ffff197224 */ /* 0x000fce00078e0015 */
.L_x_8:
[----:B------:R-:W-:Y:S05]  /*0c60*/  BSYNC.RECONVERGENT B2 ;  /* 0x0000000000027941 */ /* 0x000fea0003800200 */
.L_x_7:
        /* <DEDUP_REMOVED lines=15> */
[----:B------:R-:W-:Y:S01]  /*0d60*/  UIADD3 UR4, UPT, UPT, UR4, 0x2, URZ ;  /* 0x0000000204047890 */ /* 0x000fe2000fffe0ff */
        /* <DEDUP_REMOVED lines=20> */
[----:B------:R1:W2:Y:S01]  /*0eb0*/  F2I.F64.TRUNC R22, R4 ;  /* 0x0000000400167311 */ /* 0x0002a2000030d100 */
[----:B------:R-:W-:Y:S05]  /*0ec0*/  BRA `(.L_x_10) ;  /* 0xfffffff000a87947 */ /* 0x000fea000383ffff */
.L_x_4:
[----:B------:R-:W-:Y:S05]  /*0ed0*/  @P4 BRA `(.L_x_11) ;  /* 0xfffffff0008c4947 */ /* 0x000fea000383ffff */
[----:B0-----:R-:W0:Y:S01]  /*0ee0*/  LDC.64 R4, c[0x0][0x380] ;  /* 0x0000e000ff047b82 */ /* 0x001e220000000a00 */
[----:B------:R-:W-:Y:S01]  /*0ef0*/  IMAD R17, R17, 0x6, RZ ;  /* 0x0000000611117824 */ /* 0x000fe200078e02ff */
[----:B------:R-:W-:-:S03]  /*0f00*/  UMOV UR4, 0x1 ;  /* 0x0000000100047882 */ /* 0x000fc60000000000 */
[----:B0-----:R-:W-:-:S05]  /*0f10*/  IMAD.WIDE R16, R17, 0x4, R4 ;  /* 0x0000000411107825 */ /* 0x001fca00078e0204 */
[----:B-1----:R0:W-:Y:S02]  /*0f20*/  STG.E desc[UR6][R16.64], R23 ;  /* 0x0000001710007986 */ /* 0x0021e4000c101906 */
.L_x_23:
[----:B------:R-:W-:Y:S01]  /*0f30*/  UISETP.NE.AND UP0, UPT, UR4, 0x5, UPT ;  /* 0x000000050400788c */ /* 0x000fe2000bf05270 */
[----:B-1----:R-:W1:Y:S03]  /*0f40*/  LDCU.64 UR12, c[0x4][0x8] ;  /* 0x01000100ff0c77ac */ /* 0x002e660008000a00 */
[----:B------:R-:W-:Y:S02]  /*0f50*/  USEL UR8, UR9, UR4, !UP0 ;  /* 0x0000000409087287 */ /* 0x000fe4000c000000 */
[----:B------:R-:W-:-:S04]  /*0f60*/  UIADD3 UR4, UPT, UPT, UR4, 0x1, URZ ;  /* 0x0000000104047890 */ /* 0x000fc8000fffe0ff */
[----:B------:R-:W-:Y:S01]  /*0f70*/  IMAD.U32 R22, RZ, RZ, UR8 ;  /* 0x00000008ff167e24 */ /* 0x000fe2000f8e00ff */
[----:B------:R-:W-:Y:S01]  /*0f80*/  UISETP.NE.AND UP1, UPT, UR4, 0x6, UPT ;  /* 0x000000060400788c */ /* 0x000fe2000bf25270 */
[----:B0-----:R-:W-:-:S10]  /*0f90*/  UMOV UR8, 0x1 ;  /* 0x0000000100087882 */ /* 0x001fd40000000000 */
.L_x_22:
[----:B0--3--:R-:W0:Y:S01]  /*0fa0*/  I2F.F64 R22, R22 ;  /* 0x0000001600167312 */ /* 0x009e220000201c00 */
[----:B------:R-:W-:Y:S01]  /*0fb0*/  UMOV UR10, 0x6dc9c883 ;  /* 0x6dc9c883000a7882 */ /* 0x000fe20000000000 */
[----:B------:R-:W-:Y:S01]  /*0fc0*/  UMOV UR11, 0x3fe45f30 ;  /* 0x3fe45f30000b7882 */ /* 0x000fe20000000000 */
[----:B------:R-:W-:Y:S01]  /*0fd0*/  BSSY.RECONVERGENT B2, `(.L_x_12) ;  /* 0x0000019000027945 */ /* 0x000fe20003800200 */
[C---:B0-2---:R-:W-:Y:S01]  /*0fe0*/  DMUL R4, R22.reuse, UR10 ;  /* 0x0000000a16047c28 */ /* 0x045fe20008000000 */
        /* <DEDUP_REMOVED lines=19> */
[----:B-1----:R-:W-:Y:S05]  /*1120*/  CALL.REL.NOINC `($_Z6KernelPi$__internal_trig_reduction_slowpathd) ;  /* 0x0000004000f47944 */ /* 0x002fea0003c00000 */
[----:B------:R-:W-:Y:S02]  /*1130*/  IMAD.MOV.U32 R19, RZ, RZ, R7 ;  /* 0x000000ffff137224 */ /* 0x000fe400078e0007 */
[----:B------:R-:W-:Y:S02]  /*1140*/  IMAD.MOV.U32 R28, RZ, RZ, R20 ;  /* 0x000000ffff1c7224 */ /* 0x000fe400078e0014 */
[----:B------:R-:W-:-:S07]  /*1150*/  IMAD.MOV.U32 R29, RZ, RZ, R21 ;  /* 0x000000ffff1d7224 */ /* 0x000fce00078e0015 */
.L_x_13:
[----:B-1----:R-:W-:Y:S05]  /*1160*/  BSYNC.RECONVERGENT B2 ;  /* 0x0000000000027941 */ /* 0x002fea0003800200 */
.L_x_12:
        /* <DEDUP_REMOVED lines=38> */
.L_x_15:
[----:B------:R-:W-:Y:S05]  /*13d0*/  BSYNC.RECONVERGENT B2 ;  /* 0x0000000000027941 */ /* 0x000fea0003800200 */
.L_x_14:
        /* <DEDUP_REMOVED lines=66> */
.L_x_18:
[----:B------:R-:W-:Y:S05]  /*1800*/  BSYNC.RECONVERGENT B2 ;  /* 0x0000000000027941 */ /* 0x000fea0003800200 */
.L_x_17:
        /* <DEDUP_REMOVED lines=37> */
.L_x_21:
[----:B------:R-:W-:Y:S02]  /*1a60*/  IMAD.MOV.U32 R18, RZ, RZ, R7 ;  /* 0x000000ffff127224 */ /* 0x000fe400078e0007 */
[----:B------:R-:W-:Y:S02]  /*1a70*/  IMAD.MOV.U32 R24, RZ, RZ, R20 ;  /* 0x000000ffff187224 */ /* 0x000fe400078e0014 */
[----:B------:R-:W-:-:S07]  /*1a80*/  IMAD.MOV.U32 R25, RZ, RZ, R21 ;  /* 0x000000ffff197224 */ /* 0x000fce00078e0015 */
.L_x_20:
[----:B------:R-:W-:Y:S05]  /*1a90*/  BSYNC.RECONVERGENT B2 ;  /* 0x0000000000027941 */ /* 0x000fea0003800200 */
.L_x_19:
        /* <DEDUP_REMOVED lines=36> */
[----:B------:R2:W3:Y:S01]  /*1ce0*/  F2I.F64.TRUNC R22, R4 ;  /* 0x0000000400167311 */ /* 0x0004e2000030d100 */
[----:B------:R-:W-:Y:S05]  /*1cf0*/  BRA `(.L_x_22) ;  /* 0xfffffff000a87947 */ /* 0x000fea000383ffff */
.L_x_16:
[----:B------:R-:W-:Y:S05]  /*1d00*/  BRA.U UP1, `(.L_x_23) ;  /* 0xfffffff101887547 */ /* 0x000fea000b83ffff */
[----:B-1----:R1:W-:Y:S01]  /*1d10*/  STG.E desc[UR6][R16.64+0x4], R23 ;  /* 0x0000041710007986 */ /* 0x0023e2000c101906 */
[----:B------:R-:W-:-:S05]  /*1d20*/  UMOV UR4, 0x1 ;  /* 0x0000000100047882 */ /* 0x000fca0000000000 */
.L_x_35:
[----:B------:R-:W-:Y:S01]  /*1d30*/  UISETP.NE.AND UP0, UPT, UR4, 0x5, UPT ;  /* 0x000000050400788c */ /* 0x000fe2000bf05270 */
[----:B------:R-:W2:Y:S03]  /*1d40*/  LDCU.64 UR12, c[0x4][0x8] ;  /* 0x01000100ff0c77ac */ /* 0x000ea60008000a00 */
[----:B------:R-:W-:Y:S02]  /*1d50*/  USEL UR8, UR5, UR4, !UP0 ;  /* 0x0000000405087287 */ /* 0x000fe4000c000000 */
[----:B------:R-:W-:-:S04]  /*1d60*/  UIADD3 UR4, UPT, UPT, UR4, 0x1, URZ ;  /* 0x0000000104047890 */ /* 0x000fc8000fffe0ff */
[----:B------:R-:W-:Y:S01]  /*1d70*/  IMAD.U32 R22, RZ, RZ, UR8 ;  /* 0x00000008ff167e24 */ /* 0x000fe2000f8e00ff */
[----:B------:R-:W-:Y:S01]  /*1d80*/  UISETP.NE.AND UP1, UPT, UR4, 0x6, UPT ;  /* 0x000000060400788c */ /* 0x000fe2000bf25270 */
[----:B------:R-:W-:-:S10]  /*1d90*/  UMOV UR8, 0x1 ;  /* 0x0000000100087882 */ /* 0x000fd40000000000 */
.L_x_34:
[----:B-1--4-:R-:W0:Y:S01]  /*1da0*/  I2F.F64 R22, R22 ;  /* 0x0000001600167312 */ /* 0x012e220000201c00 */
[----:B------:R-:W-:Y:S01]  /*1db0*/  UMOV UR10, 0x6dc9c883 ;  /* 0x6dc9c883000a7882 */ /* 0x000fe20000000000 */
[----:B------:R-:W-:Y:S01]  /*1dc0*/  UMOV UR11, 0x3fe45f30 ;  /* 0x3fe45f30000b7882 */ /* 0x000fe20000000000 */
[----:B------:R-:W-:Y:S01]  /*1dd0*/  BSSY.RECONVERGENT B2, `(.L_x_24) ;  /* 0x0000019000027945 */ /* 0x000fe20003800200 */
[C---:B0--3--:R-:W-:Y:S01]  /*1de0*/  DMUL R4, R22.reuse, UR10 ;  /* 0x0000000a16047c28 */ /* 0x049fe20008000000 */
        /* <DEDUP_REMOVED lines=19> */
[----:B--2---:R-:W-:Y:S05]  /*1f20*/  CALL.REL.NOINC `($_Z6KernelPi$__internal_trig_reduction_slowpathd) ;  /* 0x0000003400747944 */ /* 0x004fea0003c00000 */
[----:B------:R-:W-:Y:S02]  /*1f30*/  IMAD.MOV.U32 R19, RZ, RZ, R7 ;  /* 0x000000ffff137224 */ /* 0x000fe400078e0007 */
[----:B------:R-:W-:Y:S02]  /*1f40*/  IMAD.MOV.U32 R28, RZ, RZ, R20 ;  /* 0x000000ffff1c7224 */ /* 0x000fe400078e0014 */
[----:B------:R-:W-:-:S07]  /*1f50*/  IMAD.MOV.U32 R29, RZ, RZ, R21 ;  /* 0x000000ffff1d7224 */ /* 0x000fce00078e0015 */
.L_x_25:
[----:B--2---:R-:W-:Y:S05]  /*1f60*/  BSYNC.RECONVERGENT B2 ;  /* 0x0000000000027941 */ /* 0x004fea0003800200 */
.L_x_24:
        /* <DEDUP_REMOVED lines=38> */
.L_x_27:
[----:B------:R-:W-:Y:S05]  /*21d0*/  BSYNC.RECONVERGENT B2 ;  /* 0x0000000000027941 */ /* 0x000fea0003800200 */
.L_x_26:
        /* <DEDUP_REMOVED lines=66> */
.L_x_30:
[----:B------:R-:W-:Y:S05]  /*2600*/  BSYNC.RECONVERGENT B2 ;  /* 0x0000000000027941 */ /* 0x000fea0003800200 */
.L_x_29:
        /* <DEDUP_REMOVED lines=37> */
.L_x_33:
[----:B------:R-:W-:Y:S02]  /*2860*/  IMAD.MOV.U32 R18, RZ, RZ, R7 ;  /* 0x000000ffff127224 */ /* 0x000fe400078e0007 */
[----:B------:R-:W-:Y:S02]  /*2870*/  IMAD.MOV.U32 R24, RZ, RZ, R20 ;  /* 0x000000ffff187224 */ /* 0x000fe400078e0014 */
[----:B------:R-:W-:-:S07]  /*2880*/  IMAD.MOV.U32 R25, RZ, RZ, R21 ;  /* 0x000000ffff197224 */ /* 0x000fce00078e0015 */
.L_x_32:
[----:B------:R-:W-:Y:S05]  /*2890*/  BSYNC.RECONVERGENT B2 ;  /* 0x0000000000027941 */ /* 0x000fea0003800200 */
.L_x_31:
        /* <DEDUP_REMOVED lines=36> */
[----:B------:R3:W4:Y:S01]  /*2ae0*/  F2I.F64.TRUNC R22, R4 ;  /* 0x0000000400167311 */ /* 0x000722000030d100 */
[----:B------:R-:W-:Y:S05]  /*2af0*/  BRA `(.L_x_34) ;  /* 0xfffffff000a87947 */ /* 0x000fea000383ffff */
.L_x_28:
[----:B------:R-:W-:Y:S05]  /*2b00*/  BRA.U UP1, `(.L_x_35) ;  /* 0xfffffff101887547 */ /* 0x000fea000b83ffff */
[----:B-1----:R1:W-:Y:S01]  /*2b10*/  STG.E desc[UR6][R16.64+0x8], R23 ;  /* 0x0000081710007986 */ /* 0x0023e2000c101906 */
[----:B------:R-:W-:-:S07]  /*2b20*/  IMAD.MOV.U32 R18, RZ, RZ, 0x1 ;  /* 0x00000001ff127424 */ /* 0x000fce00078e00ff */
.L_x_47:
[C---:B------:R-:W-:Y:S01]  /*2b30*/  ISETP.NE.AND P0, PT, R18.reuse, 0x5, PT ;  /* 0x000000051200780c */ /* 0x040fe20003f05270 */
[----:B------:R-:W2:Y:S03]  /*2b40*/  LDCU.64 UR10, c[0x4][0x8] ;  /* 0x01000100ff0a77ac */ /* 0x000ea60008000a00 */
[----:B------:R-:W-:Y:S01]  /*2b50*/  SEL R22, R3, R18, !P0 ;  /* 0x0000001203167207 */ /* 0x000fe20004000000 */
[----:B------:R-:W-:Y:S01]  /*2b60*/  VIADD R18, R18, 0x1 ;  /* 0x0000000112127836 */ /* 0x000fe20000000000 */
[----:B------:R-:W-:-:S04]  /*2b70*/  UMOV UR4, 0x1 ;  /* 0x0000000100047882 */ /* 0x000fc80000000000 */
[----:B------:R-:W-:-:S13]  /*2b80*/  ISETP.NE.AND P4, PT, R18, 0x6, PT ;  /* 0x000000061200780c */ /* 0x000fda0003f85270 */
.L_x_46:
[----:B-1--4-:R-:W1:Y:S01]  /*2b90*/  I2F.F64 R22, R22 ;  /* 0x0000001600167312 */ /* 0x012e620000201c00 */
[----:B------:R-:W-:Y:S01]  /*2ba0*/  UMOV UR8, 0x6dc9c883 ;  /* 0x6dc9c88300087882 */ /* 0x000fe20000000000 */
[----:B------:R-:W-:Y:S01]  /*2bb0*/  UMOV UR9, 0x3fe45f30 ;  /* 0x3fe45f3000097882 */ /* 0x000fe20000000000 */
[----:B------:R-:W-:Y:S01]  /*2bc0*/  BSSY.RECONVERGENT B2, `(.L_x_36) ;  /* 0x0000019000027945 */ /* 0x000fe20003800200 */
[C---:B-1----:R-:W-:Y:S01]  /*2bd0*/  DMUL R26, R22.reuse, UR8 ;  /* 0x00000008161a7c28 */ /* 0x042fe20008000000 */
[----:B------:R-:W-:Y:S01]  /*2be0*/  UMOV UR8, 0x54442d18 ;  /* 0x54442d1800087882 */ /* 0x000fe20000000000 */
[----:B------:R-:W-:Y:S01]  /*2bf0*/  UMOV UR9, 0x3ff921fb ;  /* 0x3ff921fb00097882 */ /* 0x000fe20000000000 */
[----:B------:R-:W-:-:S07]  /*2c00*/  DSETP.GE.AND P0, PT, |R22|, 2.14748364800000000000e+09, PT ;  /* 0x41e000001600742a */ /* 0x000fce0003f06200 */
[----:B------:R-:W1:Y:S08]  /*2c10*/  F2I.F64 R26, R26 ;  /* 0x0000001a001a7311 */ /* 0x000e700000301100 */
[----:B-1----:R-:W0:Y:S01]  /*2c20*/  I2F.F64 R24, R26 ;  /* 0x0000001a00187312 */ /* 0x002e220000201c00 */
[----:B------:R-:W-:Y:S01]  /*2c30*/  IMAD.MOV.U32 R19, RZ, RZ, R26 ;  /* 0x000000ffff137224 */ /* 0x000fe200078e001a */
[----:B0--3--:R-:W-:Y:S01]  /*2c40*/  DFMA R4, R24, -UR8, R22 ;  /* 0x8000000818047c2b */ /* 0x009fe20008000016 */
        /* <DEDUP_REMOVED lines=16> */
.L_x_37:
[----:B--2---:R-:W-:Y:S05]  /*2d50*/  BSYNC.RECONVERGENT B2 ;  /* 0x0000000000027941 */ /* 0x004fea0003800200 */
.L_x_36:
[----:B------:R-:W-:-:S05]  /*2d60*/  IMAD.SHL.U32 R4, R26, 0x40, RZ ;  /* 0x000000401a047824 */ /* 0x000fca00078e00ff */
[----:B------:R-:W-:-:S04]  /*2d70*/  LOP3.LUT R4, R4, 0x40, RZ, 0xc0, !PT ;  /* 0x0000004004047812 */ /* 0x000fc800078ec0ff */
[----:B------:R-:W-:-:S05]  /*2d80*/  IADD3 R30, P0, PT, R4, UR10, RZ ;  /* 0x0000000a041e7c10 */ /* 0x000fca000ff1e0ff */
[----:B------:R-:W-:-:S05]  /*2d90*/  IMAD.X R31, RZ, RZ, UR11, P0 ;  /* 0x0000000bff1f7e24 */ /* 0x000fca00080e06ff */
[----:B------:R-:W2:Y:S01]  /*2da0*/  LDG.E.128.CONSTANT R4, desc[UR6][R30.64] ;  /* 0x000000061e047981 */ /* 0x000ea2000c1e9d00 */
[----:B------:R-:W-:Y:S01]  /*2db0*/  LOP3.LUT R8, R26, 0x1, RZ, 0xc0, !PT ;  /* 0x000000011a087812 */ /* 0x000fe200078ec0ff */
[----:B------:R-:W-:Y:S01]  /*2dc0*/  IMAD.MOV.U32 R9, RZ, RZ, 0x20fd8164 ;  /* 0x20fd8164ff097424 */ /* 0x000fe200078e00ff */
[----:B------:R-:W-:Y:S01]  /*2dd0*/  DMUL R20, R28, R28 ;  /* 0x0000001c1c147228 */ /* 0x000fe20000000000 */
[----:B------:R-:W-:Y:S01]  /*2de0*/  IMAD.MOV.U32 R10, RZ, RZ, 0x3da8ff83 ;  /* 0x3da8ff83ff0a7424 */ /* 0x000fe200078e00ff */
[----:B------:R-:W-:Y:S01]  /*2df0*/  ISETP.NE.U32.AND P0, PT, R8, 0x1, PT ;  /* 0x000000010800780c */ /* 0x000fe20003f05070 */
[----:B------:R-:W3:Y:S03]  /*2e00*/  LDG.E.128.CONSTANT R12, desc[UR6][R30.64+0x20] ;  /* 0x000020061e0c7981 */ /* 0x000ee6000c1e9d00 */
[----:B------:R-:W-:Y:S02]  /*2e10*/  FSEL R8, R9, -8.06006814911005101289e+34, !P0 ;  /* 0xf9785eba09087808 */ /* 0x000fe40004000000 */
[----:B------:R-:W-:-:S06]  /*2e20*/  FSEL R9, -R10, 0.11223486810922622681, !P0 ;  /* 0x3de5db650a097808 */ /* 0x000fcc0004000100 */
[C---:B--2---:R-:W-:Y:S01]  /*2e30*/  DFMA R4, R20.reuse, R8, R4 ;  /* 0x000000081404722b */ /* 0x044fe20000000004 */
[----:B------:R-:W2:Y:S07]  /*2e40*/  LDG.E.128.CONSTANT R8, desc[UR6][R30.64+0x10] ;  /* 0x000010061e087981 */ /* 0x000eae000c1e9d00 */
[----:B------:R-:W-:Y:S02]  /*2e50*/  DFMA R4, R20, R4, R6 ;  /* 0x000000041404722b */ /* 0x000fe40000000006 */
[----:B------:R-:W-:Y:S01]  /*2e60*/  DSETP.GE.AND P1, PT, |R22|, 2.14748364800000000000e+09, PT ;  /* 0x41e000001600742a */ /* 0x000fe20003f26200 */
[----:B------:R-:W-:Y:S05]  /*2e70*/  BSSY.RECONVERGENT B2, `(.L_x_38) ;  /* 0x0000015000027945 */ /* 0x000fea0003800200 */
[----:B--2---:R-:W-:-:S08]  /*2e80*/  DFMA R4, R20, R4, R8 ;  /* 0x000000041404722b */ /* 0x004fd00000000008 */
[----:B------:R-:W-:-:S08]  /*2e90*/  DFMA R4, R20, R4, R10 ;  /* 0x000000041404722b */ /* 0x000fd0000000000a */
[----:B---3--:R-:W-:-:S08]  /*2ea0*/  DFMA R4, R20, R4, R12 ;  /* 0x000000041404722b */ /* 0x008fd0000000000c */
[----:B------:R-:W-:-:S08]  /*2eb0*/  DFMA R4, R20, R4, R14 ;  /* 0x000000041404722b */ /* 0x000fd0000000000e */
[----:B------:R-:W-:Y:S02]  /*2ec0*/  DFMA R6, R4, R28, R28 ;  /* 0x0000001c0406722b */ /* 0x000fe4000000001c */
[----:B------:R-:W-:-:S10]  /*2ed0*/  DFMA R4, R20, R4, 1 ;  /* 0x3ff000001404742b */ /* 0x000fd40000000004 */
[----:B------:R-:W-:Y:S02]  /*2ee0*/  FSEL R6, R4, R6, !P0 ;  /* 0x0000000604067208 */ /* 0x000fe40004000000 */
[----:B------:R-:W-:-:S06]  /*2ef0*/  FSEL R7, R5, R7, !P0 ;  /* 0x0000000705077208 */ /* 0x000fcc0004000000 */
[----:B------:R-:W-:Y:S01]  /*2f00*/  DADD R4, RZ, -R6 ;  /* 0x00000000ff047229 */ /* 0x000fe20000000806 */
[----:B------:R-:W-:-:S09]  /*2f10*/  LOP3.LUT P0, RZ, R26, 0x2, RZ, 0xc0, !PT ;  /* 0x000000021aff7812 */ /* 0x000fd2000780c0ff */
        /* <DEDUP_REMOVED lines=10> */
.L_x_39:
[----:B------:R-:W-:Y:S05]  /*2fc0*/  BSYNC.RECONVERGENT B2 ;  /* 0x0000000000027941 */ /* 0x000fea0003800200 */
.L_x_38:
        /* <DEDUP_REMOVED lines=16> */
[----:B------:R-:W-:-:S02]  /*30d0*/  FSEL R20, R20, -8.06006814911005101289e+34, P0 ;  /* 0xf9785eba14147808 */ /* 0x000fc40000000000 */
[----:B------:R-:W-:-:S06]  /*30e0*/  FSEL R21, -R19, 0.11223486810922622681, P0 ;  /* 0x3de5db6513157808 */ /* 0x000fcc0000000100 */
        /* <DEDUP_REMOVED lines=20> */
[----:B-1----:R-:W1:Y:S01]  /*3230*/  I2F.F64 R22, R23 ;  /* 0x0000001700167312 */ /* 0x002e620000201c00 */
        /* <DEDUP_REMOVED lines=27> */
.L_x_42:
[----:B------:R-:W-:Y:S05]  /*33f0*/  BSYNC.RECONVERGENT B2 ;  /* 0x0000000000027941 */ /* 0x000fea0003800200 */
.L_x_41:
        /* <DEDUP_REMOVED lines=37> */
.L_x_45:
[----:B------:R-:W-:Y:S02]  /*3650*/  IMAD.MOV.U32 R19, RZ, RZ, R7 ;  /* 0x000000ffff137224 */ /* 0x000fe400078e0007 */
[----:B------:R-:W-:Y:S02]  /*3660*/  IMAD.MOV.U32 R24, RZ, RZ, R20 ;  /* 0x000000ffff187224 */ /* 0x000fe400078e0014 */
[----:B------:R-:W-:-:S07]  /*3670*/  IMAD.MOV.U32 R25, RZ, RZ, R21 ;  /* 0x000000ffff197224 */ /* 0x000fce00078e0015 */
.L_x_44:
[----:B------:R-:W-:Y:S05]  /*3680*/  BSYNC.RECONVERGENT B2 ;  /* 0x0000000000027941 */ /* 0x000fea0003800200 */
.L_x_43:
        /* <DEDUP_REMOVED lines=38> */
.L_x_40:
[----:B------:R-:W-:Y:S05]  /*38f0*/  @P4 BRA `(.L_x_47) ;  /* 0xfffffff0008c4947 */ /* 0x000fea000383ffff */
[----:B-1----:R1:W-:Y:S01]  /*3900*/  STG.E desc[UR6][R16.64+0xc], R23 ;  /* 0x00000c1710007986 */ /* 0x0023e2000c101906 */
[----:B------:R-:W-:-:S07]  /*3910*/  IMAD.MOV.U32 R3, RZ, RZ, 0x1 ;  /* 0x00000001ff037424 */ /* 0x000fce00078e00ff */
.L_x_59:
[C---:B------:R-:W-:Y:S01]  /*3920*/  ISETP.NE.AND P0, PT, R3.reuse, 0x5, PT ;  /* 0x000000050300780c */ /* 0x040fe20003f05270 */
[----:B------:R-:W2:Y:S03]  /*3930*/  LDCU.64 UR10, c[0x4][0x8] ;  /* 0x01000100ff0a77ac */ /* 0x000ea60008000a00 */
[----:B------:R-:W-:Y:S01]  /*3940*/  SEL R22, R2, R3, !P0 ;  /* 0x0000000302167207 */ /* 0x000fe20004000000 */
[----:B------:R-:W-:Y:S01]  /*3950*/  VIADD R3, R3, 0x1 ;  /* 0x0000000103037836 */ /* 0x000fe20000000000 */
[----:B------:R-:W-:-:S04]  /*3960*/  UMOV UR4, 0x1 ;  /* 0x0000000100047882 */ /* 0x000fc80000000000 */
[----:B------:R-:W-:-:S13]  /*3970*/  ISETP.NE.AND P4, PT, R3, 0x6, PT ;  /* 0x000000060300780c */ /* 0x000fda0003f85270 */
.L_x_58:
        /* <DEDUP_REMOVED lines=28> */
.L_x_49:
[----:B--2---:R-:W-:Y:S05]  /*3b40*/  BSYNC.RECONVERGENT B2 ;  /* 0x0000000000027941 */ /* 0x004fea0003800200 */
.L_x_48:
        /* <DEDUP_REMOVED lines=38> */
.L_x_51:
[----:B------:R-:W-:Y:S05]  /*3db0*/  BSYNC.RECONVERGENT B2 ;  /* 0x0000000000027941 */ /* 0x000fea0003800200 */
.L_x_50:
        /* <DEDUP_REMOVED lines=66> */
.L_x_54:
[----:B------:R-:W-:Y:S05]  /*41e0*/  BSYNC.RECONVERGENT B2 ;  /* 0x0000000000027941 */ /* 0x000fea0003800200 */
.L_x_53:
        /* <DEDUP_REMOVED lines=37> */
.L_x_57:
[----:B------:R-:W-:Y:S02]  /*4440*/  IMAD.MOV.U32 R18, RZ, RZ, R7 ;  /* 0x000000ffff127224 */ /* 0x000fe400078e0007 */
[----:B------:R-:W-:Y:S02]  /*4450*/  IMAD.MOV.U32 R24, RZ, RZ, R20 ;  /* 0x000000ffff187224 */ /* 0x000fe400078e0014 */
[----:B------:R-:W-:-:S07]  /*4460*/  IMAD.MOV.U32 R25, RZ, RZ, R21 ;  /* 0x000000ffff197224 */ /* 0x000fce00078e0015 */
.L_x_56:
[----:B------:R-:W-:Y:S05]  /*4470*/  BSYNC.RECONVERGENT B2 ;  /* 0x0000000000027941 */ /* 0x000fea0003800200 */
.L_x_55:
        /* <DEDUP_REMOVED lines=38> */
.L_x_52:
[----:B------:R-:W-:Y:S05]  /*46e0*/  @P4 BRA `(.L_x_59) ;  /* 0xfffffff0008c4947 */ /* 0x000fea000383ffff */
[----:B-1----:R1:W-:Y:S01]  /*46f0*/  STG.E desc[UR6][R16.64+0x10], R23 ;  /* 0x0000101710007986 */ /* 0x0023e2000c101906 */
[----:B------:R-:W-:-:S07]  /*4700*/  IMAD.MOV.U32 R3, RZ, RZ, 0x1 ;  /* 0x00000001ff037424 */ /* 0x000fce00078e00ff */
.L_x_71:
[C---:B------:R-:W-:Y:S01]  /*4710*/  ISETP.NE.AND P0, PT, R3.reuse, 0x5, PT ;  /* 0x000000050300780c */ /* 0x040fe20003f05270 */
[----:B------:R-:W2:Y:S03]  /*4720*/  LDCU.64 UR10, c[0x4][0x8] ;  /* 0x01000100ff0a77ac */ /* 0x000ea60008000a00 */
[----:B------:R-:W-:Y:S01]  /*4730*/  SEL R18, R0, R3, !P0 ;  /* 0x0000000300127207 */ /* 0x000fe20004000000 */
[----:B------:R-:W-:Y:S01]  /*4740*/  VIADD R3, R3, 0x1 ;  /* 0x0000000103037836 */ /* 0x000fe20000000000 */
[----:B------:R-:W-:-:S04]  /*4750*/  UMOV UR4, URZ ;  /* 0x000000ff00047c82 */ /* 0x000fc80008000000 */
[----:B-1----:R-:W-:-:S13]  /*4760*/  ISETP.NE.AND P4, PT, R3, 0x6, PT ;  /* 0x000000060300780c */ /* 0x002fda0003f85270 */
.L_x_70:
[----:B---34-:R-:W3:Y:S01]  /*4770*/  I2F.F64 R18, R18 ;  /* 0x0000001200127312 */ /* 0x018ee20000201c00 */
[----:B------:R-:W-:Y:S01]  /*4780*/  UMOV UR8, 0x6dc9c883 ;  /* 0x6dc9c88300087882 */ /* 0x000fe20000000000 */
[----:B------:R-:W-:Y:S01]  /*4790*/  UMOV UR9, 0x3fe45f30 ;  /* 0x3fe45f3000097882 */ /* 0x000fe20000000000 */
[----:B------:R-:W-:Y:S01]  /*47a0*/  BSSY.RECONVERGENT B2, `(.L_x_60) ;  /* 0x0000019000027945 */ /* 0x000fe20003800200 */
[C---:B---3--:R-:W-:Y:S01]  /*47b0*/  DMUL R26, R18.reuse, UR8 ;  /* 0x00000008121a7c28 */ /* 0x048fe20008000000 */
        /* <DEDUP_REMOVED lines=23> */
.L_x_61:
[----:B--2---:R-:W-:Y:S05]  /*4930*/  BSYNC.RECONVERGENT B2 ;  /* 0x0000000000027941 */ /* 0x004fea0003800200 */
.L_x_60:
        /* <DEDUP_REMOVED lines=38> */
.L_x_63:
[----:B------:R-:W-:Y:S05]  /*4ba0*/  BSYNC.RECONVERGENT B2 ;  /* 0x0000000000027941 */ /* 0x000fea0003800200 */
.L_x_62:
        /* <DEDUP_REMOVED lines=66> */
.L_x_66:
[----:B------:R-:W-:Y:S05]  /*4fd0*/  BSYNC.RECONVERGENT B2 ;  /* 0x0000000000027941 */ /* 0x000fea0003800200 */
.L_x_65:
        /* <DEDUP_REMOVED lines=37> */
.L_x_69:
[----:B------:R-:W-:Y:S02]  /*5230*/  IMAD.MOV.U32 R2, RZ, RZ, R7 ;  /* 0x000000ffff027224 */ /* 0x000fe400078e0007 */
[----:B------:R-:W-:Y:S02]  /*5240*/  IMAD.MOV.U32 R22, RZ, RZ, R20 ;  /* 0x000000ffff167224 */ /* 0x000fe400078e0014 */
[----:B------:R-:W-:-:S07]  /*5250*/  IMAD.MOV.U32 R23, RZ, RZ, R21 ;  /* 0x000000ffff177224 */ /* 0x000fce00078e0015 */
.L_x_68:
[----:B------:R-:W-:Y:S05]  /*5260*/  BSYNC.RECONVERGENT B2 ;  /* 0x0000000000027941 */ /* 0x000fea0003800200 */
.L_x_67:
        /* <DEDUP_REMOVED lines=38> */
.L_x_64:
[----:B------:R-:W-:Y:S05]  /*54d0*/  @P4 BRA `(.L_x_71) ;  /* 0xfffffff0008c4947 */ /* 0x000fea000383ffff */
[----:B-1----:R-:W-:Y:S01]  /*54e0*/  STG.E desc[UR6][R16.64+0x14], R19 ;  /* 0x0000141310007986 */ /* 0x002fe2000c101906 */
[----:B------:R-:W-:Y:S05]  /*54f0*/  EXIT ;  /* 0x000000000000794d */ /* 0x000fea0003800000 */
        .type           $_Z6KernelPi$__internal_trig_reduction_slowpathd,@function
        .size           $_Z6KernelPi$__internal_trig_reduction_slowpathd,(.L_x_80 - $_Z6KernelPi$__internal_trig_reduction_slowpathd)
$_Z6KernelPi$__internal_trig_reduction_slowpathd:
[----:B------:R-:W-:Y:S01]  /*5500*/  SHF.R.U32.HI R11, RZ, 0x14, R21 ;  /* 0x00000014ff0b7819 */ /* 0x000fe20000011615 */
[----:B------:R-:W-:-:S03]  /*5510*/  IMAD.MOV.U32 R7, RZ, RZ, RZ ;  /* 0x000000ffff077224 */ /* 0x000fc600078e00ff */
[----:B------:R-:W-:-:S04]  /*5520*/  LOP3.LUT R4, R11, 0x7ff, RZ, 0xc0, !PT ;  /* 0x000007ff0b047812 */ /* 0x000fc800078ec0ff */
[----:B------:R-:W-:-:S13]  /*5530*/  ISETP.NE.AND P0, PT, R4, 0x7ff, PT ;  /* 0x000007ff0400780c */ /* 0x000fda0003f05270 */
[----:B------:R-:W-:Y:S05]  /*5540*/  @!P0 BRA `(.L_x_72) ;  /* 0x0000000800488947 */ /* 0x000fea0003800000 */
[----:B------:R-:W-:Y:S01]  /*5550*/  VIADD R5, R4, 0xfffffc00 ;  /* 0xfffffc0004057836 */ /* 0x000fe20000000000 */
[----:B------:R-:W-:Y:S01]  /*5560*/  BSSY.RECONVERGENT B0, `(.L_x_73) ;  /* 0x000002f000007945 */ /* 0x000fe20003800200 */
[----:B------:R-:W-:-:S03]  /*5570*/  CS2R R32, SRZ ;  /* 0x0000000000207805 */ /* 0x000fc6000001ff00 */
[----:B------:R-:W-:Y:S02]  /*5580*/  SHF.R.U32.HI R4, RZ, 0x6, R5 ;  /* 0x00000006ff047819 */ /* 0x000fe40000011605 */
[----:B------:R-:W-:Y:S02]  /*5590*/  ISETP.GE.U32.AND P0, PT, R5, 0x80, PT ;  /* 0x000000800500780c */ /* 0x000fe40003f06070 */
[C---:B------:R-:W-:Y:S02]  /*55a0*/  IADD3 R9, PT, PT, -R4.reuse, 0x13, RZ ;  /* 0x0000001304097810 */ /* 0x040fe40007ffe1ff */
[----:B------:R-:W-:Y:S02]  /*55b0*/  IADD3 R12, PT, PT, -R4, 0xf, RZ ;  /* 0x0000000f040c7810 */ /* 0x000fe40007ffe1ff */
[----:B------:R-:W-:-:S04]  /*55c0*/  SEL R9, R9, 0x12, P0 ;  /* 0x0000001209097807 */ /* 0x000fc80000000000 */
[----:B------:R-:W-:-:S13]  /*55d0*/  ISETP.GE.AND P0, PT, R12, R9, PT ;  /* 0x000000090c00720c */ /* 0x000fda0003f06270 */
[----:B------:R-:W-:Y:S05]  /*55e0*/  @P0 BRA `(.L_x_74) ;  /* 0x0000000000980947 */ /* 0x000fea0003800000 */
[----:B------:R-:W0:Y:S01]  /*55f0*/  LDC.64 R28, c[0x0][0x358] ;  /* 0x0000d600ff1c7b82 */ /* 0x000e220000000a00 */
[C---:B------:R-:W-:Y:S01]  /*5600*/  SHF.L.U64.HI R7, R6.reuse, 0xb, R21 ;  /* 0x0000000b06077819 */ /* 0x040fe20000010215 */
[----:B------:R-:W-:Y:S01]  /*5610*/  BSSY.RECONVERGENT B1, `(.L_x_75) ;  /* 0x0000022000017945 */ /* 0x000fe20003800200 */
[----:B------:R-:W-:Y:S01]  /*5620*/  IMAD.SHL.U32 R8, R6, 0x800, RZ ;  /* 0x0000080006087824 */ /* 0x000fe200078e00ff */
[----:B------:R-:W-:Y:S01]  /*5630*/  IADD3 R15, PT, PT, RZ, -R4, -R9 ;  /* 0x80000004ff0f7210 */ /* 0x000fe20007ffe809 */
[----:B------:R-:W-:Y:S01]  /*5640*/  IMAD.MOV.U32 R13, RZ, RZ, RZ ;  /* 0x000000ffff0d7224 */ /* 0x000fe200078e00ff */
[----:B------:R-:W-:Y:S02]  /*5650*/  LOP3.LUT R7, R7, 0x80000000, RZ, 0xfc, !PT ;  /* 0x8000000007077812 */ /* 0x000fe400078efcff */
[----:B------:R-:W-:-:S07]  /*5660*/  CS2R R32, SRZ ;  /* 0x0000000000207805 */ /* 0x000fce000001ff00 */
.L_x_76:
[----:B------:R-:W1:Y:S01]  /*5670*/  LDC.64 R30, c[0x4][RZ] ;  /* 0x01000000ff1e7b82 */ /* 0x000e620000000a00 */
[----:B0-----:R-:W-:Y:S02]  /*5680*/  R2UR UR14, R28 ;  /* 0x000000001c0e72ca */ /* 0x001fe400000e0000 */
[----:B------:R-:W-:Y:S01]  /*5690*/  R2UR UR15, R29 ;  /* 0x000000001d0f72ca */ /* 0x000fe200000e0000 */
[----:B-1----:R-:W-:-:S12]  /*56a0*/  IMAD.WIDE R30, R12, 0x8, R30 ;  /* 0x000000080c1e7825 */ /* 0x002fd800078e021e */
[----:B------:R-:W2:Y:S01]  /*56b0*/  LDG.E.64.CONSTANT R30, desc[UR14][R30.64] ;  /* 0x0000000e1e1e7981 */ /* 0x000ea2000c1e9b00 */
[----:B------:R-:W-:Y:S02]  /*56c0*/  VIADD R15, R15, 0x1 ;  /* 0x000000010f0f7836 */ /* 0x000fe40000000000 */
[C---:B------:R-:W-:Y:S02]  /*56d0*/  IMAD R20, R13.reuse, 0x8, R1 ;  /* 0x000000080d147824 */ /* 0x040fe400078e0201 */
[----:B------:R-:W-:Y:S02]  /*56e0*/  VIADD R13, R13, 0x1 ;  /* 0x000000010d0d7836 */ /* 0x000fe40000000000 */
[----:B------:R-:W-:Y:S02]  /*56f0*/  VIADD R12, R12, 0x1 ;  /* 0x000000010c0c7836 */ /* 0x000fe40000000000 */
[----:B--2---:R-:W-:-:S04]  /*5700*/  IMAD.WIDE.U32 R32, P2, R30, R8, R32 ;  /* 0x000000081e207225 */ /* 0x004fc80007840020 */
[----:B------:R-:W-:Y:S02]  /*5710*/  IMAD R6, R30, R7, RZ ;  /* 0x000000071e067224 */ /* 0x000fe400078e02ff */
[CC--:B------:R-:W-:Y:S02]  /*5720*/  IMAD R5, R31.reuse, R8.reuse, RZ ;  /* 0x000000081f057224 */ /* 0x0c0fe400078e02ff */
[----:B------:R-:W-:Y:S01]  /*5730*/  IMAD.HI.U32 R10, R31, R8, RZ ;  /* 0x000000081f0a7227 */ /* 0x000fe200078e00ff */
[----:B------:R-:W-:-:S04]  /*5740*/  IADD3 R6, P1, PT, R6, R33, RZ ;  /* 0x0000002106067210 */ /* 0x000fc80007f3e0ff */
[----:B------:R-:W-:Y:S01]  /*5750*/  IADD3 R33, P0, PT, R5, R6, RZ ;  /* 0x0000000605217210 */ /* 0x000fe20007f1e0ff */
[----:B------:R-:W-:-:S04]  /*5760*/  IMAD.HI.U32 R5, R30, R7, RZ ;  /* 0x000000071e057227 */ /* 0x000fc800078e00ff */
[----:B------:R-:W-:Y:S01]  /*5770*/  IMAD.X R5, RZ, RZ, R5, P2 ;  /* 0x000000ffff057224 */ /* 0x000fe200010e0605 */
[----:B------:R0:W-:Y:S01]  /*5780*/  STL.64 [R20], R32 ;  /* 0x0000002014007387 */ /* 0x0001e20000100a00 */
[----:B------:R-:W-:-:S03]  /*5790*/  IMAD.HI.U32 R6, R31, R7, RZ ;  /* 0x000000071f067227 */ /* 0x000fc600078e00ff */
[----:B------:R-:W-:Y:S01]  /*57a0*/  IADD3.X R10, P1, PT, R10, R5, RZ, P1, !PT ;  /* 0x000000050a0a7210 */ /* 0x000fe20000f3e4ff */
[----:B------:R-:W-:-:S05]  /*57b0*/  IMAD R5, R31, R7, RZ ;  /* 0x000000071f057224 */ /* 0x000fca00078e02ff */
[----:B------:R-:W-:Y:S01]  /*57c0*/  IADD3.X R10, P0, PT, R5, R10, RZ, P0, !PT ;  /* 0x0000000a050a7210 */ /* 0x000fe2000071e4ff */
[----:B------:R-:W-:Y:S01]  /*57d0*/  IMAD.X R5, RZ, RZ, R6, P1 ;  /* 0x000000ffff057224 */ /* 0x000fe200008e0606 */
[----:B------:R-:W-:-:S03]  /*57e0*/  ISETP.NE.AND P1, PT, R15, -0xf, PT ;  /* 0xfffffff10f00780c */ /* 0x000fc60003f25270 */
[----:B------:R-:W-:Y:S02]  /*57f0*/  IMAD.X R5, RZ, RZ, R5, P0 ;  /* 0x000000ffff057224 */ /* 0x000fe400000e0605 */
[----:B0-----:R-:W-:Y:S02]  /*5800*/  IMAD.MOV.U32 R32, RZ, RZ, R10 ;  /* 0x000000ffff207224 */ /* 0x001fe400078e000a */
[----:B------:R-:W-:-:S06]  /*5810*/  IMAD.MOV.U32 R33, RZ, RZ, R5 ;  /* 0x000000ffff217224 */ /* 0x000fcc00078e0005 */
[----:B------:R-:W-:Y:S05]  /*5820*/  @P1 BRA `(.L_x_76) ;  /* 0xfffffffc00901947 */ /* 0x000fea000383ffff */
[----:B------:R-:W-:Y:S05]  /*5830*/  BSYNC.RECONVERGENT B1 ;  /* 0x0000000000017941 */ /* 0x000fea0003800200 */
.L_x_75:
[----:B------:R-:W-:-:S07]  /*5840*/  IMAD.MOV.U32 R12, RZ, RZ, R9 ;  /* 0x000000ffff0c7224 */ /* 0x000fce00078e0009 */
.L_x_74:
[----:B------:R-:W-:Y:S05]  /*5850*/  BSYNC.RECONVERGENT B0 ;  /* 0x0000000000007941 */ /* 0x000fea0003800200 */
.L_x_73:
[----:B------:R-:W-:Y:S01]  /*5860*/  LOP3.LUT P0, R11, R11, 0x3f, RZ, 0xc0, !PT ;  /* 0x0000003f0b0b7812 */ /* 0x000fe2000780c0ff */
[----:B------:R-:W-:-:S04]  /*5870*/  IMAD.IADD R4, R4, 0x1, R12 ;  /* 0x0000000104047824 */ /* 0x000fc800078e020c */
[----:B------:R-:W-:-:S05]  /*5880*/  IMAD.U32 R10, R4, 0x8, R1 ;  /* 0x00000008040a7824 */ /* 0x000fca00078e0001 */
[----:B------:R0:W-:Y:S04]  /*5890*/  STL.64 [R10+-0x78], R32 ;  /* 0xffff88200a007387 */ /* 0x0001e80000100a00 */
[----:B------:R-:W2:Y:S04]  /*58a0*/  @P0 LDL.64 R8, [R1+0x8] ;  /* 0x0000080001080983 */ /* 0x000ea80000100a00 */
[----:B------:R-:W3:Y:S04]  /*58b0*/  LDL.64 R4, [R1+0x10] ;  /* 0x0000100001047983 */ /* 0x000ee80000100a00 */
[----:B------:R-:W4:Y:S01]  /*58c0*/  LDL.64 R6, [R1+0x18] ;  /* 0x0000180001067983 */ /* 0x000f220000100a00 */
[----:B------:R-:W-:Y:S01]  /*58d0*/  @P0 LOP3.LUT R20, R11, 0x3f, RZ, 0x3c, !PT ;  /* 0x0000003f0b140812 */ /* 0x000fe200078e3cff */
[----:B------:R-:W-:Y:S01]  /*58e0*/  BSSY.RECONVERGENT B0, `(.L_x_77) ;  /* 0x0000034000007945 */ /* 0x000fe20003800200 */
[----:B--2---:R-:W-:-:S02]  /*58f0*/  @P0 SHF.R.U64 R15, R8, 0x1, R9 ;  /* 0x00000001080f0819 */ /* 0x004fc40000001209 */
[----:B------:R-:W-:Y:S02]  /*5900*/  @P0 SHF.R.U32.HI R13, RZ, 0x1, R9 ;  /* 0x00000001ff0d0819 */ /* 0x000fe40000011609 */
[CC--:B---3--:R-:W-:Y:S02]  /*5910*/  @P0 SHF.L.U32 R12, R4.reuse, R11.reuse, RZ ;  /* 0x0000000b040c0219 */ /* 0x0c8fe400000006ff */
[----:B------:R-:W-:Y:S02]  /*5920*/  @P0 SHF.R.U64 R15, R15, R20, R13 ;  /* 0x000000140f0f0219 */ /* 0x000fe4000000120d */
[--C-:B------:R-:W-:Y:S02]  /*5930*/  @P0 SHF.R.U32.HI R8, RZ, 0x1, R5.reuse ;  /* 0x00000001ff080819 */ /* 0x100fe40000011605 */
[C-C-:B------:R-:W-:Y:S02]  /*5940*/  @P0 SHF.R.U64 R9, R4.reuse, 0x1, R5.reuse ;  /* 0x0000000104090819 */ /* 0x140fe40000001205 */
[----:B0-----:R-:W-:-:S02]  /*5950*/  @P0 SHF.L.U64.HI R10, R4, R11, R5 ;  /* 0x0000000b040a0219 */ /* 0x001fc40000010205 */
[-C--:B------:R-:W-:Y:S02]  /*5960*/  @P0 SHF.R.U32.HI R13, RZ, R20.reuse, R13 ;  /* 0x00000014ff0d0219 */ /* 0x080fe4000001160d */
[----:B------:R-:W-:Y:S02]  /*5970*/  @P0 LOP3.LUT R4, R12, R15, RZ, 0xfc, !PT ;  /* 0x0000000f0c040212 */ /* 0x000fe400078efcff */
[----:B----4-:R-:W-:Y:S02]  /*5980*/  @P0 SHF.L.U32 R12, R6, R11, RZ ;  /* 0x0000000b060c0219 */ /* 0x010fe400000006ff */
[----:B------:R-:W-:Y:S02]  /*5990*/  @P0 SHF.R.U64 R9, R9, R20, R8 ;  /* 0x0000001409090219 */ /* 0x000fe40000001208 */
[----:B------:R-:W-:Y:S02]  /*59a0*/  @P0 LOP3.LUT R5, R10, R13, RZ, 0xfc, !PT ;  /* 0x0000000d0a050212 */ /* 0x000fe400078efcff */
[----:B------:R-:W-:-:S02]  /*59b0*/  @P0 SHF.L.U64.HI R11, R6, R11, R7 ;  /* 0x0000000b060b0219 */ /* 0x000fc40000010207 */
[----:B------:R-:W-:Y:S01]  /*59c0*/  @P0 LOP3.LUT R6, R12, R9, RZ, 0xfc, !PT ;  /* 0x000000090c060212 */ /* 0x000fe200078efcff */
[C---:B------:R-:W-:Y:S01]  /*59d0*/  IMAD.SHL.U32 R9, R4.reuse, 0x4, RZ ;  /* 0x0000000404097824 */ /* 0x040fe200078e00ff */
[----:B------:R-:W-:Y:S02]  /*59e0*/  @P0 SHF.R.U32.HI R8, RZ, R20, R8 ;  /* 0x00000014ff080219 */ /* 0x000fe40000011608 */
[----:B------:R-:W-:Y:S02]  /*59f0*/  SHF.L.U64.HI R4, R4, 0x2, R5 ;  /* 0x0000000204047819 */ /* 0x000fe40000010205 */
[----:B------:R-:W-:Y:S02]  /*5a00*/  @P0 LOP3.LUT R7, R11, R8, RZ, 0xfc, !PT ;  /* 0x000000080b070212 */ /* 0x000fe400078efcff */
[----:B------:R-:W-:Y:S02]  /*5a10*/  SHF.L.W.U32.HI R5, R5, 0x2, R6 ;  /* 0x0000000205057819 */ /* 0x000fe40000010e06 */
[----:B------:R-:W-:-:S02]  /*5a20*/  IADD3 RZ, P0, PT, RZ, -R9, RZ ;  /* 0x80000009ffff7210 */ /* 0x000fc40007f1e0ff */
[----:B------:R-:W-:Y:S02]  /*5a30*/  LOP3.LUT R11, RZ, R4, RZ, 0x33, !PT ;  /* 0x00000004ff0b7212 */ /* 0x000fe400078e33ff */
[----:B------:R-:W-:Y:S02]  /*5a40*/  SHF.L.W.U32.HI R8, R6, 0x2, R7 ;  /* 0x0000000206087819 */ /* 0x000fe40000010e07 */
[----:B------:R-:W-:Y:S02]  /*5a50*/  LOP3.LUT R10, RZ, R5, RZ, 0x33, !PT ;  /* 0x00000005ff0a7212 */ /* 0x000fe400078e33ff */
[----:B------:R-:W-:Y:S02]  /*5a60*/  IADD3.X R11, P0, PT, RZ, R11, RZ, P0, !PT ;  /* 0x0000000bff0b7210 */ /* 0x000fe4000071e4ff */
[----:B------:R-:W-:Y:S02]  /*5a70*/  LOP3.LUT R13, RZ, R8, RZ, 0x33, !PT ;  /* 0x00000008ff0d7212 */ /* 0x000fe400078e33ff */
[----:B------:R-:W-:-:S02]  /*5a80*/  IADD3.X R10, P1, PT, RZ, R10, RZ, P0, !PT ;  /* 0x0000000aff0a7210 */ /* 0x000fc4000073e4ff */
[----:B------:R-:W-:-:S03]  /*5a90*/  ISETP.GT.U32.AND P2, PT, R5, -0x1, PT ;  /* 0xffffffff0500780c */ /* 0x000fc60003f44070 */
[----:B------:R-:W-:Y:S01]  /*5aa0*/  IMAD.X R13, RZ, RZ, R13, P1 ;  /* 0x000000ffff0d7224 */ /* 0x000fe200008e060d */
[----:B------:R-:W-:-:S04]  /*5ab0*/  ISETP.GT.AND.EX P0, PT, R8, -0x1, PT, P2 ;  /* 0xffffffff0800780c */ /* 0x000fc80003f04320 */
[----:B------:R-:W-:Y:S02]  /*5ac0*/  SEL R6, R8, R13, P0 ;  /* 0x0000000d08067207 */ /* 0x000fe40000000000 */
[----:B------:R-:W-:Y:S02]  /*5ad0*/  SEL R5, R5, R10, P0 ;  /* 0x0000000a05057207 */ /* 0x000fe40000000000 */
[----:B------:R-:W-:Y:S02]  /*5ae0*/  ISETP.NE.U32.AND P1, PT, R6, RZ, PT ;  /* 0x000000ff0600720c */ /* 0x000fe40003f25070 */
[----:B------:R-:W-:Y:S02]  /*5af0*/  SEL R4, R4, R11, P0 ;  /* 0x0000000b04047207 */ /* 0x000fe40000000000 */
[----:B------:R-:W-:Y:S01]  /*5b00*/  SEL R13, R5, R6, !P1 ;  /* 0x00000006050d7207 */ /* 0x000fe20004800000 */
[----:B------:R-:W-:-:S03]  /*5b10*/  @!P0 IMAD.MOV R9, RZ, RZ, -R9 ;  /* 0x000000ffff098224 */ /* 0x000fc600078e0a09 */
[----:B------:R-:W0:Y:S02]  /*5b20*/  FLO.U32 R10, R13 ;  /* 0x0000000d000a7300 */ /* 0x000e2400000e0000 */
[C---:B0-----:R-:W-:Y:S02]  /*5b30*/  IADD3 R12, PT, PT, -R10.reuse, 0x1f, RZ ;  /* 0x0000001f0a0c7810 */ /* 0x041fe40007ffe1ff */
[----:B------:R-:W-:-:S03]  /*5b40*/  IADD3 R10, PT, PT, -R10, 0x3f, RZ ;  /* 0x0000003f0a0a7810 */ /* 0x000fc60007ffe1ff */
[----:B------:R-:W-:-:S05]  /*5b50*/  @P1 IMAD.MOV R10, RZ, RZ, R12 ;  /* 0x000000ffff0a1224 */ /* 0x000fca00078e020c */
[----:B------:R-:W-:-:S13]  /*5b60*/  ISETP.NE.AND P1, PT, R10, RZ, PT ;  /* 0x000000ff0a00720c */ /* 0x000fda0003f25270 */
[----:B------:R-:W-:Y:S05]  /*5b70*/  @!P1 BRA `(.L_x_78) ;  /* 0x0000000000289947 */ /* 0x000fea0003800000 */
[C---:B------:R-:W-:Y:S02]  /*5b80*/  LOP3.LUT R12, R10.reuse, 0x3f, RZ, 0xc0, !PT ;  /* 0x0000003f0a0c7812 */ /* 0x040fe400078ec0ff */
[--C-:B------:R-:W-:Y:S02]  /*5b90*/  SHF.R.U64 R9, R9, 0x1, R4.reuse ;  /* 0x0000000109097819 */ /* 0x100fe40000001204 */
[----:B------:R-:W-:Y:S02]  /*5ba0*/  SHF.R.U32.HI R4, RZ, 0x1, R4 ;  /* 0x00000001ff047819 */ /* 0x000fe40000011604 */
[----:B------:R-:W-:Y:S02]  /*5bb0*/  LOP3.LUT R11, R10, 0x3f, RZ, 0xc, !PT ;  /* 0x0000003f0a0b7812 */ /* 0x000fe400078e0cff */
[CC--:B------:R-:W-:Y:S02]  /*5bc0*/  SHF.L.U64.HI R6, R5.reuse, R12.reuse, R6 ;  /* 0x0000000c05067219 */ /* 0x0c0fe40000010206 */
[----:B------:R-:W-:-:S02]  /*5bd0*/  SHF.L.U32 R5, R5, R12, RZ ;  /* 0x0000000c05057219 */ /* 0x000fc400000006ff */
[-CC-:B------:R-:W-:Y:S02]  /*5be0*/  SHF.R.U64 R12, R9, R11.reuse, R4.reuse ;  /* 0x0000000b090c7219 */ /* 0x180fe40000001204 */
[----:B------:R-:W-:Y:S02]  /*5bf0*/  SHF.R.U32.HI R11, RZ, R11, R4 ;  /* 0x0000000bff0b7219 */ /* 0x000fe40000011604 */
[----:B------:R-:W-:Y:S02]  /*5c00*/  LOP3.LUT R5, R5, R12, RZ, 0xfc, !PT ;  /* 0x0000000c05057212 */ /* 0x000fe400078efcff */
[----:B------:R-:W-:-:S07]  /*5c10*/  LOP3.LUT R6, R6, R11, RZ, 0xfc, !PT ;  /* 0x0000000b06067212 */ /* 0x000fce00078efcff */
.L_x_78:
[----:B------:R-:W-:Y:S05]  /*5c20*/  BSYNC.RECONVERGENT B0 ;  /* 0x0000000000007941 */ /* 0x000fea0003800200 */
.L_x_77:
[----:B------:R-:W-:Y:S01]  /*5c30*/  IMAD.WIDE.U32 R28, R5, 0x2168c235, RZ ;  /* 0x2168c235051c7825 */ /* 0x000fe200078e00ff */
[----:B------:R-:W-:-:S03]  /*5c40*/  SHF.R.U32.HI R7, RZ, 0x1e, R7 ;  /* 0x0000001eff077819 */ /* 0x000fc60000011607 */
[----:B------:R-:W-:Y:S01]  /*5c50*/  IMAD.MOV.U32 R12, RZ, RZ, R29 ;  /* 0x000000ffff0c7224 */ /* 0x000fe200078e001d */
[----:B------:R-:W-:Y:S01]  /*5c60*/  IADD3 RZ, P2, PT, R28, R28, RZ ;  /* 0x0000001c1cff7210 */ /* 0x000fe20007f5e0ff */
[----:B------:R-:W-:Y:S01]  /*5c70*/  IMAD.MOV.U32 R13, RZ, RZ, RZ ;  /* 0x000000ffff0d7224 */ /* 0x000fe200078e00ff */
[----:B------:R-:W-:Y:S01]  /*5c80*/  LEA.HI R7, R8, R7, RZ, 0x1 ;  /* 0x0000000708077211 */ /* 0x000fe200078f08ff */
[----:B------:R-:W-:-:S04]  /*5c90*/  IMAD.HI.U32 R4, R6, -0x36f0255e, RZ ;  /* 0xc90fdaa206047827 */ /* 0x000fc800078e00ff */
[----:B------:R-:W-:-:S04]  /*5ca0*/  IMAD.WIDE.U32 R12, R5, -0x36f0255e, R12 ;  /* 0xc90fdaa2050c7825 */ /* 0x000fc800078e000c */
[----:B------:R-:W-:-:S04]  /*5cb0*/  IMAD.WIDE.U32 R12, P1, R6, 0x2168c235, R12 ;  /* 0x2168c235060c7825 */ /* 0x000fc8000782000c */
[----:B------:R-:W-:Y:S01]  /*5cc0*/  IMAD R6, R6, -0x36f0255e, RZ ;  /* 0xc90fdaa206067824 */ /* 0x000fe200078e02ff */
[----:B------:R-:W-:Y:S01]  /*5cd0*/  IADD3.X RZ, P2, PT, R12, R12, RZ, P2, !PT ;  /* 0x0000000c0cff7210 */ /* 0x000fe2000175e4ff */
[----:B------:R-:W-:-:S03]  /*5ce0*/  IMAD.X R4, RZ, RZ, R4, P1 ;  /* 0x000000ffff047224 */ /* 0x000fc600008e0604 */
[----:B------:R-:W-:-:S04]  /*5cf0*/  IADD3 R6, P1, PT, R6, R13, RZ ;  /* 0x0000000d06067210 */ /* 0x000fc80007f3e0ff */
[C---:B------:R-:W-:Y:S01]  /*5d00*/  IADD3.X R5, P2, PT, R6.reuse, R6, RZ, P2, !PT ;  /* 0x0000000606057210 */ /* 0x040fe2000175e4ff */
[----:B------:R-:W-:Y:S01]  /*5d10*/  IMAD.X R9, RZ, RZ, R4, P1 ;  /* 0x000000ffff097224 */ /* 0x000fe200008e0604 */
[----:B------:R-:W-:-:S03]  /*5d20*/  ISETP.GT.U32.AND P1, PT, R6, RZ, PT ;  /* 0x000000ff0600720c */ /* 0x000fc60003f24070 */
[C---:B------:R-:W-:Y:S01]  /*5d30*/  IMAD.X R4, R9.reuse, 0x1, R9, P2 ;  /* 0x0000000109047824 */ /* 0x040fe200010e0609 */
[----:B------:R-:W-:-:S04]  /*5d40*/  ISETP.GT.AND.EX P1, PT, R9, RZ, PT, P1 ;  /* 0x000000ff0900720c */ /* 0x000fc80003f24310 */
[----:B------:R-:W-:Y:S02]  /*5d50*/  SEL R5, R5, R6, P1 ;  /* 0x0000000605057207 */ /* 0x000fe40000800000 */
[----:B------:R-:W-:Y:S02]  /*5d60*/  SEL R4, R4, R9, P1 ;  /* 0x0000000904047207 */ /* 0x000fe40000800000 */
[----:B------:R-:W-:-:S05]  /*5d70*/  IADD3 R5, P2, PT, R5, 0x1, RZ ;  /* 0x0000000105057810 */ /* 0x000fca0007f5e0ff */
[----:B------:R-:W-:-:S05]  /*5d80*/  IMAD.X R4, RZ, RZ, R4, P2 ;  /* 0x000000ffff047224 */ /* 0x000fca00010e0604 */
[----:B------:R-:W-:-:S04]  /*5d90*/  SHF.R.U64 R5, R5, 0xa, R4 ;  /* 0x0000000a05057819 */ /* 0x000fc80000001204 */
[----:B------:R-:W-:Y:S02]  /*5da0*/  IADD3 R9, P2, PT, R5, 0x1, RZ ;  /* 0x0000000105097810 */ /* 0x000fe40007f5e0ff */
[----:B------:R-:W-:Y:S02]  /*5db0*/  SEL R5, RZ, 0xffffffff, !P1 ;  /* 0xffffffffff057807 */ /* 0x000fe40004800000 */
[----:B------:R-:W-:Y:S02]  /*5dc0*/  LEA.HI.X R4, R4, RZ, RZ, 0x16, P2 ;  /* 0x000000ff04047211 */ /* 0x000fe400010fb4ff */
[----:B------:R-:W-:Y:S01]  /*5dd0*/  LOP3.LUT P1, R11, R21, 0x80000000, RZ, 0xc0, !PT ;  /* 0x80000000150b7812 */ /* 0x000fe2000782c0ff */
[----:B------:R-:W-:Y:S01]  /*5de0*/  IMAD.IADD R5, R5, 0x1, -R10 ;  /* 0x0000000105057824 */ /* 0x000fe200078e0a0a */
[--C-:B------:R-:W-:Y:S02]  /*5df0*/  SHF.R.U64 R9, R9, 0x1, R4.reuse ;  /* 0x0000000109097819 */ /* 0x100fe40000001204 */
[----:B------:R-:W-:Y:S01]  /*5e00*/  SHF.R.U32.HI R4, RZ, 0x1, R4 ;  /* 0x00000001ff047819 */ /* 0x000fe20000011604 */
[----:B------:R-:W-:Y:S01]  /*5e10*/  IMAD.SHL.U32 R5, R5, 0x100000, RZ ;  /* 0x0010000005057824 */ /* 0x000fe200078e00ff */
[----:B------:R-:W-:-:S02]  /*5e20*/  IADD3 R6, P2, P3, RZ, RZ, R9 ;  /* 0x000000ffff067210 */ /* 0x000fc40007b5e009 */
[----:B------:R-:W-:Y:S02]  /*5e30*/  @!P0 LOP3.LUT R11, R11, 0x80000000, RZ, 0x3c, !PT ;  /* 0x800000000b0b8812 */ /* 0x000fe400078e3cff */
[----:B------:R-:W-:-:S03]  /*5e40*/  IADD3.X R4, PT, PT, R5, 0x3fe00000, R4, P2, P3 ;  /* 0x3fe0000005047810 */ /* 0x000fc600017e6404 */
[----:B------:R-:W-:Y:S01]  /*5e50*/  @P1 IMAD.MOV R7, RZ, RZ, -R7 ;  /* 0x000000ffff071224 */ /* 0x000fe200078e0a07 */
[----:B------:R-:W-:-:S07]  /*5e60*/  LOP3.LUT R21, R4, R11, RZ, 0xfc, !PT ;  /* 0x0000000b04157212 */ /* 0x000fce00078efcff */
.L_x_72:
[----:B------:R-:W-:Y:S02]  /*5e70*/  IMAD.MOV.U32 R15, RZ, RZ, 0x0 ;  /* 0x00000000ff0f7424 */ /* 0x000fe400078e00ff */
[----:B------:R-:W-:Y:S02]  /*5e80*/  IMAD.MOV.U32 R20, RZ, RZ, R6 ;  /* 0x000000ffff147224 */ /* 0x000fe400078e0006 */
[----:B------:R-:W-:Y:S05]  /*5e90*/  RET.REL.NODEC R14 `(_Z6KernelPi) ;  /* 0xffffffa00e587950 */ /* 0x000fea0003c3ffff */
.L_x_79:
[----:B------:R-:W-:-:S00]  /*5ea0*/  BRA `(.L_x_79) ;  /* 0xfffffffc00fc7947 */ /* 0x000fc0000383ffff */
[----:B------:R-:W-:-:S00]  /*5eb0*/  NOP ;  /* 0x0000000000007918 */ /* 0x000fc00000000000 */
        /* <DEDUP_REMOVED lines=12> */
.L_x_80:


//--------------------- .nv.global.init           --------------------------
	.section	.nv.global.init,"aw",@progbits
	.align	16
.nv.global.init:
	.type		__cudart_sin_cos_coeffs,@object
	.size		__cudart_sin_cos_coeffs,(__cudart_i2opi_d - __cudart_sin_cos_coeffs)
__cudart_sin_cos_coeffs:
        /*0000*/ 	.byte	0x46, 0xd2, 0xb0, 0x2c, 0xf1, 0xe5, 0x5a, 0xbe, 0x92, 0xe3, 0xac, 0x69, 0xe3, 0x1d, 0xc7, 0x3e
        /*0010*/ 	.byte	0xa1, 0x62, 0xdb, 0x19, 0xa0, 0x01, 0x2a, 0xbf, 0x18, 0x08, 0x11, 0x11, 0x11, 0x11, 0x81, 0x3f
        /*0020*/ 	.byte	0x54, 0x55, 0x55, 0x55, 0x55, 0x55, 0xc5, 0xbf, 0x00, 0x00, 0x00, 0x00, 0x00, 0x00, 0x00, 0x00
        /*0030*/ 	.byte	0x00, 0x00, 0x00, 0x00, 0x00, 0x00, 0x00, 0x00, 0x64, 0x81, 0xfd, 0x20, 0x83, 0xff, 0xa8, 0xbd
        /*0040*/ 	.byte	0x28, 0x85, 0xef, 0xc1, 0xa7, 0xee, 0x21, 0x3e, 0xd9, 0xe6, 0x06, 0x8e, 0x4f, 0x7e, 0x92, 0xbe
        /*0050*/ 	.byte	0xe9, 0xbc, 0xdd, 0x19, 0xa0, 0x01, 0xfa, 0x3e, 0x47, 0x5d, 0xc1, 0x16, 0x6c, 0xc1, 0x56, 0xbf
        /*0060*/ 	.byte	0x51, 0x55, 0x55, 0x55, 0x55, 0x55, 0xa5, 0x3f, 0x00, 0x00, 0x00, 0x00, 0x00, 0x00, 0xe0, 0xbf
        /*0070*/ 	.byte	0x00, 0x00, 0x00, 0x00, 0x00, 0x00, 0xf0, 0x3f, 0x00, 0x00, 0x00, 0x00, 0x00, 0x00, 0x00, 0x00
	.type		__cudart_i2opi_d,@object
	.size		__cudart_i2opi_d,(.L_0 - __cudart_i2opi_d)
__cudart_i2opi_d:
        /* <DEDUP_REMOVED lines=9> */
.L_0:


//--------------------- .nv.shared.reserved.0     --------------------------
	.section	.nv.shared.reserved.0,"aw",@nobits
	.weak		__nv_reservedSMEM_offset_0_alias
	.size		__nv_reservedSMEM_offset_0_alias, 0, 64
	.other		__nv_reservedSMEM_offset_0_alias,@"STO_CUDA_RESERVED_SHARED STV_DEFAULT"
__nv_reservedSMEM_offset_0_alias:
	.zero		0
	.zero		64


//--------------------- .nv.constant0._Z6KernelPi --------------------------
	.section	.nv.constant0._Z6KernelPi,"a",@progbits
	.sectionflags	@""
	.align	4
.nv.constant0._Z6KernelPi:
	.zero		904


//--------------------- SYMBOLS --------------------------

	.type		.nv.reservedSmem.offset0,@object
	.size		.nv.reservedSmem.offset0,0x4
